	.target	sm_90a

	.elftype	@"ET_EXEC"


//--------------------- .note.nv.tkinfo           --------------------------
	.section	.note.nv.tkinfo,"",@"SHT_NOTE"
	.sectionflags	@"SHF_NOTE_NV_TKINFO"
	.tkinfo
        /*0018*/ 	.word	0x00000002
        /*0030*/ 	.string	""
        /*0030*/ 	.string	"ptxas"
        /*0030*/ 	.string	"Cuda compilation tools, release 13.0, V13.0.88"
        /*0030*/ 	.string	"Build cuda_13.0.r13.0/compiler.36424714_0"
        /*0030*/ 	.string	"-arch sm_90a -m 64 "



//--------------------- .note.nv.cuinfo           --------------------------
	.section	.note.nv.cuinfo,"",@"SHT_NOTE"
	.sectionflags	@"SHF_NOTE_NV_CUINFO"
        /*0018*/ 	.short	0x0002
        /*001a*/ 	.short	0x005a
        /*001c*/ 	.short	0x0082
	.zero		2


//--------------------- .nv.info                  --------------------------
	.section	.nv.info,"",@"SHT_CUDA_INFO"
	.align	4


	//----- nvinfo : EIATTR_REGCOUNT
	.align		4
        /*0000*/ 	.byte	0x04, 0x2f
        /*0002*/ 	.short	(.L_15 - .L_14)
	.align		4
.L_14:
        /*0004*/ 	.word	index@(_ZN7cutlass13device_kernelINS_4gemm6kernel13GemmUniversalIN4cute5tupleIJiiiiEEENS1_10collective13CollectiveMmaINS1_34MainloopSm90TmaGmmaWarpSpecializedILi2ENS5_IJNS4_1CILi2EEENSA_ILi4EEENSA_ILi1EEEEEENS1_35KernelTmaWarpSpecializedCooperativeEEENS5_IJNSA_ILi128EEENSA_ILi256EEENSA_ILi64EEEEEENS_10tfloat32_tENS5_IJlSD_lEEESL_SM_NS4_8TiledMMAINS4_8MMA_AtomIJNS4_4SM904GMMA30MMA_64x256x8_F32TF32TF32_SS_TNILNSQ_7ScaleInE1ELSS_1EEEEEENS4_6LayoutINS5_IJSB_SD_SD_EEENS5_IJSD_NSA_ILi0EEESX_EEEEENS5_IJNS4_10UnderscoreES10_S10_EEEEENS4_23SM90_TMA_LOAD_MULTICASTENS4_14ComposedLayoutINS4_7SwizzleILi3ELi4ELi3EEENS4_18smem_ptr_flag_bitsILi32EEENSV_INS5_IJNSA_ILi8EEENSA_ILi32EEEEEENS5_IJS1A_SD_EEEEEEEvNS4_8identityES13_S1E_vS1F_EENS_8epilogue10collective6detail29Sm90TmaWarpSpecializedAdapterINS1I_15DefaultEpilogueISL_SM_SM_NS1H_6thread17LinearCombinationISL_Li1EffLNS1M_9ScaleType4KindE0ELNS_15FloatRoundStyleE2ESL_EENS1_15EpilogueDefaultEEEEEvvEEEEvNT_6ParamsE)
        /*0008*/ 	.word	0x000000a8


	//----- nvinfo : EIATTR_FRAME_SIZE
	.align		4
.L_15:
        /*000c*/ 	.byte	0x04, 0x11
        /*000e*/ 	.short	(.L_17 - .L_16)
	.align		4
.L_16:
        /*0010*/ 	.word	index@(_ZN7cutlass13device_kernelINS_4gemm6kernel13GemmUniversalIN4cute5tupleIJiiiiEEENS1_10collective13CollectiveMmaINS1_34MainloopSm90TmaGmmaWarpSpecializedILi2ENS5_IJNS4_1CILi2EEENSA_ILi4EEENSA_ILi1EEEEEENS1_35KernelTmaWarpSpecializedCooperativeEEENS5_IJNSA_ILi128EEENSA_ILi256EEENSA_ILi64EEEEEENS_10tfloat32_tENS5_IJlSD_lEEESL_SM_NS4_8TiledMMAINS4_8MMA_AtomIJNS4_4SM904GMMA30MMA_64x256x8_F32TF32TF32_SS_TNILNSQ_7ScaleInE1ELSS_1EEEEEENS4_6LayoutINS5_IJSB_SD_SD_EEENS5_IJSD_NSA_ILi0EEESX_EEEEENS5_IJNS4_10UnderscoreES10_S10_EEEEENS4_23SM90_TMA_LOAD_MULTICASTENS4_14ComposedLayoutINS4_7SwizzleILi3ELi4ELi3EEENS4_18smem_ptr_flag_bitsILi32EEENSV_INS5_IJNSA_ILi8EEENSA_ILi32EEEEEENS5_IJS1A_SD_EEEEEEEvNS4_8identityES13_S1E_vS1F_EENS_8epilogue10collective6detail29Sm90TmaWarpSpecializedAdapterINS1I_15DefaultEpilogueISL_SM_SM_NS1H_6thread17LinearCombinationISL_Li1EffLNS1M_9ScaleType4KindE0ELNS_15FloatRoundStyleE2ESL_EENS1_15EpilogueDefaultEEEEEvvEEEEvNT_6ParamsE)
        /*0014*/ 	.word	0x00000000


	//----- nvinfo : EIATTR_MIN_STACK_SIZE
	.align		4
.L_17:
        /*0018*/ 	.byte	0x04, 0x12
        /*001a*/ 	.short	(.L_19 - .L_18)
	.align		4
.L_18:
        /*001c*/ 	.word	index@(_ZN7cutlass13device_kernelINS_4gemm6kernel13GemmUniversalIN4cute5tupleIJiiiiEEENS1_10collective13CollectiveMmaINS1_34MainloopSm90TmaGmmaWarpSpecializedILi2ENS5_IJNS4_1CILi2EEENSA_ILi4EEENSA_ILi1EEEEEENS1_35KernelTmaWarpSpecializedCooperativeEEENS5_IJNSA_ILi128EEENSA_ILi256EEENSA_ILi64EEEEEENS_10tfloat32_tENS5_IJlSD_lEEESL_SM_NS4_8TiledMMAINS4_8MMA_AtomIJNS4_4SM904GMMA30MMA_64x256x8_F32TF32TF32_SS_TNILNSQ_7ScaleInE1ELSS_1EEEEEENS4_6LayoutINS5_IJSB_SD_SD_EEENS5_IJSD_NSA_ILi0EEESX_EEEEENS5_IJNS4_10UnderscoreES10_S10_EEEEENS4_23SM90_TMA_LOAD_MULTICASTENS4_14ComposedLayoutINS4_7SwizzleILi3ELi4ELi3EEENS4_18smem_ptr_flag_bitsILi32EEENSV_INS5_IJNSA_ILi8EEENSA_ILi32EEEEEENS5_IJS1A_SD_EEEEEEEvNS4_8identityES13_S1E_vS1F_EENS_8epilogue10collective6detail29Sm90TmaWarpSpecializedAdapterINS1I_15DefaultEpilogueISL_SM_SM_NS1H_6thread17LinearCombinationISL_Li1EffLNS1M_9ScaleType4KindE0ELNS_15FloatRoundStyleE2ESL_EENS1_15EpilogueDefaultEEEEEvvEEEEvNT_6ParamsE)
        /*0020*/ 	.word	0x00000000
.L_19:


//--------------------- .nv.compat                --------------------------
	.section	.nv.compat,"",@"SHT_CUDA_COMPAT_INFO"
	.align	4
        /*0000*/ 	.byte	0x02, 0x09, 0x01, 0x00, 0x02, 0x02, 0x04, 0x00, 0x02, 0x05, 0x05, 0x00, 0x03, 0x07, 0x01, 0x01
        /*0010*/ 	.byte	0x02, 0x03, 0x01, 0x00, 0x02, 0x06, 0x01, 0x00, 0x04, 0x0b, 0x08, 0x00, 0x00, 0x00, 0x00, 0x00
        /*0020*/ 	.byte	0x00, 0x00, 0x00, 0x00


//--------------------- .nv.info._ZN7cutlass13device_kernelINS_4gemm6kernel13GemmUniversalIN4cute5tupleIJiiiiEEENS1_10collective13CollectiveMmaINS1_34MainloopSm90TmaGmmaWarpSpecializedILi2ENS5_IJNS4_1CILi2EEENSA_ILi4EEENSA_ILi1EEEEEENS1_35KernelTmaWarpSpecializedCooperativeEEENS5_IJNSA_ILi128EEENSA_ILi256EEENSA_ILi64EEEEEENS_10tfloat32_tENS5_IJlSD_lEEESL_SM_NS4_8TiledMMAINS4_8MMA_AtomIJNS4_4SM904GMMA30MMA_64x256x8_F32TF32TF32_SS_TNILNSQ_7ScaleInE1ELSS_1EEEEEENS4_6LayoutINS5_IJSB_SD_SD_EEENS5_IJSD_NSA_ILi0EEESX_EEEEENS5_IJNS4_10UnderscoreES10_S10_EEEEENS4_23SM90_TMA_LOAD_MULTICASTENS4_14ComposedLayoutINS4_7SwizzleILi3ELi4ELi3EEENS4_18smem_ptr_flag_bitsILi32EEENSV_INS5_IJNSA_ILi8EEENSA_ILi32EEEEEENS5_IJS1A_SD_EEEEEEEvNS4_8identityES13_S1E_vS1F_EENS_8epilogue10collective6detail29Sm90TmaWarpSpecializedAdapterINS1I_15DefaultEpilogueISL_SM_SM_NS1H_6thread17LinearCombinationISL_Li1EffLNS1M_9ScaleType4KindE0ELNS_15FloatRoundStyleE2ESL_EENS1_15EpilogueDefaultEEEEEvvEEEEvNT_6ParamsE --------------------------
	.section	.nv.info._ZN7cutlass13device_kernelINS_4gemm6kernel13GemmUniversalIN4cute5tupleIJiiiiEEENS1_10collective13CollectiveMmaINS1_34MainloopSm90TmaGmmaWarpSpecializedILi2ENS5_IJNS4_1CILi2EEENSA_ILi4EEENSA_ILi1EEEEEENS1_35KernelTmaWarpSpecializedCooperativeEEENS5_IJNSA_ILi128EEENSA_ILi256EEENSA_ILi64EEEEEENS_10tfloat32_tENS5_IJlSD_lEEESL_SM_NS4_8TiledMMAINS4_8MMA_AtomIJNS4_4SM904GMMA30MMA_64x256x8_F32TF32TF32_SS_TNILNSQ_7ScaleInE1ELSS_1EEEEEENS4_6LayoutINS5_IJSB_SD_SD_EEENS5_IJSD_NSA_ILi0EEESX_EEEEENS5_IJNS4_10UnderscoreES10_S10_EEEEENS4_23SM90_TMA_LOAD_MULTICASTENS4_14ComposedLayoutINS4_7SwizzleILi3ELi4ELi3EEENS4_18smem_ptr_flag_bitsILi32EEENSV_INS5_IJNSA_ILi8EEENSA_ILi32EEEEEENS5_IJS1A_SD_EEEEEEEvNS4_8identityES13_S1E_vS1F_EENS_8epilogue10collective6detail29Sm90TmaWarpSpecializedAdapterINS1I_15DefaultEpilogueISL_SM_SM_NS1H_6thread17LinearCombinationISL_Li1EffLNS1M_9ScaleType4KindE0ELNS_15FloatRoundStyleE2ESL_EENS1_15EpilogueDefaultEEEEEvvEEEEvNT_6ParamsE,"",@"SHT_CUDA_INFO"
	.sectionflags	@""
	.align	4


	//----- nvinfo : EIATTR_CUDA_API_VERSION
	.align		4
        /*0000*/ 	.byte	0x04, 0x37
        /*0002*/ 	.short	(.L_21 - .L_20)
.L_20:
        /*0004*/ 	.word	0x00000082


	//----- nvinfo : EIATTR_KPARAM_INFO
	.align		4
.L_21:
        /*0008*/ 	.byte	0x04, 0x17
        /*000a*/ 	.short	(.L_23 - .L_22)
.L_22:
        /*000c*/ 	.word	0x00000000
        /*0010*/ 	.short	0x0000
        /*0012*/ 	.short	0x0070
        /*0014*/ 	.byte	0x00, 0xf0, 0x01, 0x10


	//----- nvinfo : EIATTR_SPARSE_MMA_MASK
	.align		4
.L_23:
        /*0018*/ 	.byte	0x03, 0x50
        /*001a*/ 	.short	0x0000


	//----- nvinfo : EIATTR_MAXREG_COUNT
	.align		4
        /*001c*/ 	.byte	0x03, 0x1b
        /*001e*/ 	.short	0x00a8


	//----- nvinfo : EIATTR_NUM_BARRIERS
	.align		4
        /*0020*/ 	.byte	0x02, 0x4c
        /*0022*/ 	.byte	0x01
	.zero		1


	//----- nvinfo : EIATTR_EXTERNS
	.align		4
        /*0024*/ 	.byte	0x04, 0x0f
        /*0026*/ 	.short	(.L_25 - .L_24)


	//   ....[0]....
	.align		4
.L_24:
        /*0028*/ 	.word	index@(__assertfail)


	//----- nvinfo : EIATTR_MERCURY_ISA_VERSION
	.align		4
.L_25:
        /*002c*/ 	.byte	0x03, 0x5f
        /*002e*/ 	.short	0x0101


	//----- nvinfo : EIATTR_INT_WARP_WIDE_INSTR_OFFSETS
	.align		4
        /*0030*/ 	.byte	0x04, 0x31
        /*0032*/ 	.short	(.L_27 - .L_26)


	//   ....[0]....
.L_26:
        /*0034*/ 	.word	0x00000440


	//   ....[1]....
        /*0038*/ 	.word	0x00000470


	//   ....[2]....
        /*003c*/ 	.word	0x00000630


	//   ....[3]....
        /*0040*/ 	.word	0x000020f0


	//----- nvinfo : EIATTR_COOP_GROUP_MASK_REGIDS
	.align		4
.L_27:
        /*0044*/ 	.byte	0x04, 0x29
        /*0046*/ 	.short	(.L_29 - .L_28)


	//   ....[0]....
.L_28:
        /*0048*/ 	.word	0xffffffff


	//   ....[1]....
        /*004c*/ 	.word	0xffffffff


	//   ....[2]....
        /*0050*/ 	.word	0xffffffff


	//   ....[3]....
        /*0054*/ 	.word	0xffffffff


	//   ....[4]....
        /*0058*/ 	.word	0xffffffff


	//   ....[5]....
        /*005c*/ 	.word	0xffffffff


	//----- nvinfo : EIATTR_COOP_GROUP_INSTR_OFFSETS
	.align		4
.L_29:
        /*0060*/ 	.byte	0x04, 0x28
        /*0062*/ 	.short	(.L_31 - .L_30)


	//   ....[0]....
.L_30:
        /*0064*/ 	.word	0x00000060


	//   ....[1]....
        /*0068*/ 	.word	0x00000070


	//   ....[2]....
        /*006c*/ 	.word	0x00000130


	//   ....[3]....
        /*0070*/ 	.word	0x00000290


	//   ....[4]....
        /*0074*/ 	.word	0x000007b0


	//   ....[5]....
        /*0078*/ 	.word	0x00001200


	//----- nvinfo : EIATTR_REG_RECONFIG
	.align		4
.L_31:
        /*007c*/ 	.byte	0x01, 0x54
	.zero		2


	//----- nvinfo : EIATTR_SYSCALL_OFFSETS
	.align		4
        /*0080*/ 	.byte	0x04, 0x46
        /*0082*/ 	.short	(.L_33 - .L_32)


	//   ....[0]....
.L_32:
        /*0084*/ 	.word	0x000013c0


	//----- nvinfo : EIATTR_MBARRIER_INSTR_OFFSETS
	.align		4
.L_33:
        /*0088*/ 	.byte	0x04, 0x39
        /*008a*/ 	.short	(.L_35 - .L_34)


	//   ....[0]....
.L_34:
        /*008c*/ 	.word	0x00000230
        /*0090*/ 	.word	0x000000ff
        /*0094*/ 	.word	0x00000000
        /*0098*/ 	.short	0x0100
        /*009a*/ 	.byte	0x08
	.zero		1


	//   ....[1]....
        /*009c*/ 	.word	0x00000240
        /*00a0*/ 	.word	0x000000ff
        /*00a4*/ 	.word	0x00000010
        /*00a8*/ 	.short	0x0100
        /*00aa*/ 	.byte	0x08
	.zero		1


	//   ....[2]....
        /*00ac*/ 	.word	0x00000250
        /*00b0*/ 	.word	0x000000ff
        /*00b4*/ 	.word	0x00000008
        /*00b8*/ 	.short	0x0100
        /*00ba*/ 	.byte	0x08
	.zero		1


	//   ....[3]....
        /*00bc*/ 	.word	0x00000260
        /*00c0*/ 	.word	0x000000ff
        /*00c4*/ 	.word	0x00000018
        /*00c8*/ 	.short	0x0100
        /*00ca*/ 	.byte	0x08
	.zero		1


	//   ....[4]....
        /*00cc*/ 	.word	0x000006b0
        /*00d0*/ 	.word	0x000000ff
        /*00d4*/ 	.word	0x00000030
        /*00d8*/ 	.short	0x0100
        /*00da*/ 	.byte	0x06
	.zero		1


	//   ....[5]....
        /*00dc*/ 	.word	0x00000740
        /*00e0*/ 	.word	0x000000ff
        /*00e4*/ 	.word	0x00000038
        /*00e8*/ 	.short	0x0100
        /*00ea*/ 	.byte	0x06
	.zero		1


	//   ....[6]....
        /*00ec*/ 	.word	0x00001480
        /*00f0*/ 	.word	0x00000003
        /*00f4*/ 	.word	0x00000000
        /*00f8*/ 	.short	0x010a
        /*00fa*/ 	.byte	0x3f
	.zero		1


	//   ....[7]....
        /*00fc*/ 	.word	0x000014c0
        /*0100*/ 	.word	0x00000003
        /*0104*/ 	.word	0x00000000
        /*0108*/ 	.short	0x010a
        /*010a*/ 	.byte	0x3f
	.zero		1


	//   ....[8]....
        /*010c*/ 	.word	0x00001ac0
        /*0110*/ 	.word	0x00000005
        /*0114*/ 	.word	0x00000000
        /*0118*/ 	.short	0x010a
        /*011a*/ 	.byte	0x3f
	.zero		1


	//   ....[9]....
        /*011c*/ 	.word	0x00001b00
        /*0120*/ 	.word	0x00000005
        /*0124*/ 	.word	0x00000000
        /*0128*/ 	.short	0x010a
        /*012a*/ 	.byte	0x3f
	.zero		1


	//   ....[10]....
        /*012c*/ 	.word	0x00001f90
        /*0130*/ 	.word	0x00000005
        /*0134*/ 	.word	0x00000000
        /*0138*/ 	.short	0x0101
        /*013a*/ 	.byte	0x3f
	.zero		1


	//   ....[11]....
        /*013c*/ 	.word	0x00002170
        /*0140*/ 	.word	0x00000003
        /*0144*/ 	.word	0x00000000
        /*0148*/ 	.short	0x0101
        /*014a*/ 	.byte	0x3f
	.zero		1


	//   ....[12]....
        /*014c*/ 	.word	0x0000b040
        /*0150*/ 	.word	0x00000014
        /*0154*/ 	.word	0x00000010
        /*0158*/ 	.short	0x010a
        /*015a*/ 	.byte	0x3f
	.zero		1


	//   ....[13]....
        /*015c*/ 	.word	0x0000b4e0
        /*0160*/ 	.word	0x00000004
        /*0164*/ 	.word	0x00000038
        /*0168*/ 	.short	0x0101
        /*016a*/ 	.byte	0x3f
	.zero		1


	//   ....[14]....
        /*016c*/ 	.word	0x0000bbf0
        /*0170*/ 	.word	0x00000005
        /*0174*/ 	.word	0x00000000
        /*0178*/ 	.short	0x010a
        /*017a*/ 	.byte	0x3f
	.zero		1


	//   ....[15]....
        /*017c*/ 	.word	0x0000bc70
        /*0180*/ 	.word	0x00000009
        /*0184*/ 	.word	0x00000000
        /*0188*/ 	.short	0x010a
        /*018a*/ 	.byte	0x3f
	.zero		1


	//   ....[16]....
        /*018c*/ 	.word	0x0000bcd0
        /*0190*/ 	.word	0x00000003
        /*0194*/ 	.word	0x00000000
        /*0198*/ 	.short	0x010a
        /*019a*/ 	.byte	0x3f
	.zero		1


	//   ....[17]....
        /*019c*/ 	.word	0x0000bd20
        /*01a0*/ 	.word	0x00000005
        /*01a4*/ 	.word	0x00000000
        /*01a8*/ 	.short	0x010a
        /*01aa*/ 	.byte	0x3f
	.zero		1


	//   ....[18]....
        /*01ac*/ 	.word	0x0000bdf0
        /*01b0*/ 	.word	0x00000014
        /*01b4*/ 	.word	0x00000010
        /*01b8*/ 	.short	0x010a
        /*01ba*/ 	.byte	0x3f
	.zero		1


	//   ....[19]....
        /*01bc*/ 	.word	0x0000bec0
        /*01c0*/ 	.word	0x00000005
        /*01c4*/ 	.word	0x00000000
        /*01c8*/ 	.short	0x010a
        /*01ca*/ 	.byte	0x3f
	.zero		1


	//----- nvinfo : EIATTR_NUM_MBARRIERS
	.align		4
.L_35:
        /*01cc*/ 	.byte	0x03, 0x38
        /*01ce*/ 	.short	0x0006


	//----- nvinfo : EIATTR_EXIT_INSTR_OFFSETS
	.align		4
        /*01d0*/ 	.byte	0x04, 0x1c
        /*01d2*/ 	.short	(.L_37 - .L_36)


	//   ....[0]....
.L_36:
        /*01d4*/ 	.word	0x00000910


	//   ....[1]....
        /*01d8*/ 	.word	0x00001130


	//   ....[2]....
        /*01dc*/ 	.word	0x0000a670


	//   ....[3]....
        /*01e0*/ 	.word	0x0000abd0


	//   ....[4]....
        /*01e4*/ 	.word	0x0000bcc0


	//----- nvinfo : EIATTR_MAX_THREADS
	.align		4
.L_37:
        /*01e8*/ 	.byte	0x04, 0x05
        /*01ea*/ 	.short	(.L_39 - .L_38)
.L_38:
        /*01ec*/ 	.word	0x00000180
        /*01f0*/ 	.word	0x00000001
        /*01f4*/ 	.word	0x00000001


	//----- nvinfo : EIATTR_CRS_STACK_SIZE
	.align		4
.L_39:
        /*01f8*/ 	.byte	0x04, 0x1e
        /*01fa*/ 	.short	(.L_41 - .L_40)
.L_40:
        /*01fc*/ 	.word	0x00000000


	//----- nvinfo : EIATTR_CBANK_PARAM_SIZE
	.align		4
.L_41:
        /*0200*/ 	.byte	0x03, 0x19
        /*0202*/ 	.short	0x0470


	//----- nvinfo : EIATTR_PARAM_CBANK
	.align		4
        /*0204*/ 	.byte	0x04, 0x0a
        /*0206*/ 	.short	(.L_43 - .L_42)
	.align		4
.L_42:
        /*0208*/ 	.word	index@(.nv.constant0._ZN7cutlass13device_kernelINS_4gemm6kernel13GemmUniversalIN4cute5tupleIJiiiiEEENS1_10collective13CollectiveMmaINS1_34MainloopSm90TmaGmmaWarpSpecializedILi2ENS5_IJNS4_1CILi2EEENSA_ILi4EEENSA_ILi1EEEEEENS1_35KernelTmaWarpSpecializedCooperativeEEENS5_IJNSA_ILi128EEENSA_ILi256EEENSA_ILi64EEEEEENS_10tfloat32_tENS5_IJlSD_lEEESL_SM_NS4_8TiledMMAINS4_8MMA_AtomIJNS4_4SM904GMMA30MMA_64x256x8_F32TF32TF32_SS_TNILNSQ_7ScaleInE1ELSS_1EEEEEENS4_6LayoutINS5_IJSB_SD_SD_EEENS5_IJSD_NSA_ILi0EEESX_EEEEENS5_IJNS4_10UnderscoreES10_S10_EEEEENS4_23SM90_TMA_LOAD_MULTICASTENS4_14ComposedLayoutINS4_7SwizzleILi3ELi4ELi3EEENS4_18smem_ptr_flag_bitsILi32EEENSV_INS5_IJNSA_ILi8EEENSA_ILi32EEEEEENS5_IJS1A_SD_EEEEEEEvNS4_8identityES13_S1E_vS1F_EENS_8epilogue10collective6detail29Sm90TmaWarpSpecializedAdapterINS1I_15DefaultEpilogueISL_SM_SM_NS1H_6thread17LinearCombinationISL_Li1EffLNS1M_9ScaleType4KindE0ELNS_15FloatRoundStyleE2ESL_EENS1_15EpilogueDefaultEEEEEvvEEEEvNT_6ParamsE)
        /*020c*/ 	.short	0x0210
        /*020e*/ 	.short	0x0470


	//----- nvinfo : EIATTR_SW_WAR
	.align		4
.L_43:
        /*0210*/ 	.byte	0x04, 0x36
        /*0212*/ 	.short	(.L_45 - .L_44)
.L_44:
        /*0214*/ 	.word	0x00000008
.L_45:


//--------------------- .nv.callgraph             --------------------------
	.section	.nv.callgraph,"",@"SHT_CUDA_CALLGRAPH"
	.align	4
	.sectionentsize	8
	.align		4
        /*0000*/ 	.word	0x00000000
	.align		4
        /*0004*/ 	.word	0xffffffff
	.align		4
        /*0008*/ 	.word	index@(_ZN7cutlass13device_kernelINS_4gemm6kernel13GemmUniversalIN4cute5tupleIJiiiiEEENS1_10collective13CollectiveMmaINS1_34MainloopSm90TmaGmmaWarpSpecializedILi2ENS5_IJNS4_1CILi2EEENSA_ILi4EEENSA_ILi1EEEEEENS1_35KernelTmaWarpSpecializedCooperativeEEENS5_IJNSA_ILi128EEENSA_ILi256EEENSA_ILi64EEEEEENS_10tfloat32_tENS5_IJlSD_lEEESL_SM_NS4_8TiledMMAINS4_8MMA_AtomIJNS4_4SM904GMMA30MMA_64x256x8_F32TF32TF32_SS_TNILNSQ_7ScaleInE1ELSS_1EEEEEENS4_6LayoutINS5_IJSB_SD_SD_EEENS5_IJSD_NSA_ILi0EEESX_EEEEENS5_IJNS4_10UnderscoreES10_S10_EEEEENS4_23SM90_TMA_LOAD_MULTICASTENS4_14ComposedLayoutINS4_7SwizzleILi3ELi4ELi3EEENS4_18smem_ptr_flag_bitsILi32EEENSV_INS5_IJNSA_ILi8EEENSA_ILi32EEEEEENS5_IJS1A_SD_EEEEEEEvNS4_8identityES13_S1E_vS1F_EENS_8epilogue10collective6detail29Sm90TmaWarpSpecializedAdapterINS1I_15DefaultEpilogueISL_SM_SM_NS1H_6thread17LinearCombinationISL_Li1EffLNS1M_9ScaleType4KindE0ELNS_15FloatRoundStyleE2ESL_EENS1_15EpilogueDefaultEEEEEvvEEEEvNT_6ParamsE)
	.align		4
        /*000c*/ 	.word	index@(__assertfail)
	.align		4
        /*0010*/ 	.word	0x00000000
	.align		4
        /*0014*/ 	.word	0xfffffffe
	.align		4
        /*0018*/ 	.word	0x00000000
	.align		4
        /*001c*/ 	.word	0xfffffffd
	.align		4
        /*0020*/ 	.word	0x00000000
	.align		4
        /*0024*/ 	.word	0xfffffffc


//--------------------- .nv.constant4             --------------------------
	.section	.nv.constant4,"a",@progbits
	.align	8
	.align		8
.nv.constant4:
        /*0000*/ 	.dword	__assertfail
	.align		8
        /*0008*/ 	.dword	__unnamed_1
	.align		8
        /*0010*/ 	.dword	_ZN40_INTERNAL_c6a40e93_4_k_cu_18f458d2_216774cuda3std3__45__cpo5beginE
	.align		8
        /*0018*/ 	.dword	_ZN40_INTERNAL_c6a40e93_4_k_cu_18f458d2_216774cuda3std3__45__cpo3endE
	.align		8
        /*0020*/ 	.dword	_ZN40_INTERNAL_c6a40e93_4_k_cu_18f458d2_216774cuda3std3__45__cpo6cbeginE
	.align		8
        /*0028*/ 	.dword	_ZN40_INTERNAL_c6a40e93_4_k_cu_18f458d2_216774cuda3std3__45__cpo4cendE
	.align		8
        /*0030*/ 	.dword	_ZN40_INTERNAL_c6a40e93_4_k_cu_18f458d2_216774cuda3std3__442_GLOBAL__N__c6a40e93_4_k_cu_18f458d2_216776ignoreE
	.align		8
        /*0038*/ 	.dword	_ZN40_INTERNAL_c6a40e93_4_k_cu_18f458d2_216774cuda3std3__419piecewise_constructE
	.align		8
        /*0040*/ 	.dword	_ZN40_INTERNAL_c6a40e93_4_k_cu_18f458d2_216774cuda3std3__48in_placeE
	.align		8
        /*0048*/ 	.dword	_ZN40_INTERNAL_c6a40e93_4_k_cu_18f458d2_216774cuda3std6ranges3__45__cpo4swapE
	.align		8
        /*0050*/ 	.dword	_ZN40_INTERNAL_c6a40e93_4_k_cu_18f458d2_216774cuda3std6ranges3__45__cpo9iter_moveE
	.align		8
        /*0058*/ 	.dword	_ZN40_INTERNAL_c6a40e93_4_k_cu_18f458d2_216774cute7productE
	.align		8
        /*0060*/ 	.dword	_ZN40_INTERNAL_c6a40e93_4_k_cu_18f458d2_216774cute1_E
	.align		8
        /*0068*/ 	.dword	$str$22
	.align		8
        /*0070*/ 	.dword	$str$23


//--------------------- .text._ZN7cutlass13device_kernelINS_4gemm6kernel13GemmUniversalIN4cute5tupleIJiiiiEEENS1_10collective13CollectiveMmaINS1_34MainloopSm90TmaGmmaWarpSpecializedILi2ENS5_IJNS4_1CILi2EEENSA_ILi4EEENSA_ILi1EEEEEENS1_35KernelTmaWarpSpecializedCooperativeEEENS5_IJNSA_ILi128EEENSA_ILi256EEENSA_ILi64EEEEEENS_10tfloat32_tENS5_IJlSD_lEEESL_SM_NS4_8TiledMMAINS4_8MMA_AtomIJNS4_4SM904GMMA30MMA_64x256x8_F32TF32TF32_SS_TNILNSQ_7ScaleInE1ELSS_1EEEEEENS4_6LayoutINS5_IJSB_SD_SD_EEENS5_IJSD_NSA_ILi0EEESX_EEEEENS5_IJNS4_10UnderscoreES10_S10_EEEEENS4_23SM90_TMA_LOAD_MULTICASTENS4_14ComposedLayoutINS4_7SwizzleILi3ELi4ELi3EEENS4_18smem_ptr_flag_bitsILi32EEENSV_INS5_IJNSA_ILi8EEENSA_ILi32EEEEEENS5_IJS1A_SD_EEEEEEEvNS4_8identityES13_S1E_vS1F_EENS_8epilogue10collective6detail29Sm90TmaWarpSpecializedAdapterINS1I_15DefaultEpilogueISL_SM_SM_NS1H_6thread17LinearCombinationISL_Li1EffLNS1M_9ScaleType4KindE0ELNS_15FloatRoundStyleE2ESL_EENS1_15EpilogueDefaultEEEEEvvEEEEvNT_6ParamsE --------------------------
	.section	.text._ZN7cutlass13device_kernelINS_4gemm6kernel13GemmUniversalIN4cute5tupleIJiiiiEEENS1_10collective13CollectiveMmaINS1_34MainloopSm90TmaGmmaWarpSpecializedILi2ENS5_IJNS4_1CILi2EEENSA_ILi4EEENSA_ILi1EEEEEENS1_35KernelTmaWarpSpecializedCooperativeEEENS5_IJNSA_ILi128EEENSA_ILi256EEENSA_ILi64EEEEEENS_10tfloat32_tENS5_IJlSD_lEEESL_SM_NS4_8TiledMMAINS4_8MMA_AtomIJNS4_4SM904GMMA30MMA_64x256x8_F32TF32TF32_SS_TNILNSQ_7ScaleInE1ELSS_1EEEEEENS4_6LayoutINS5_IJSB_SD_SD_EEENS5_IJSD_NSA_ILi0EEESX_EEEEENS5_IJNS4_10UnderscoreES10_S10_EEEEENS4_23SM90_TMA_LOAD_MULTICASTENS4_14ComposedLayoutINS4_7SwizzleILi3ELi4ELi3EEENS4_18smem_ptr_flag_bitsILi32EEENSV_INS5_IJNSA_ILi8EEENSA_ILi32EEEEEENS5_IJS1A_SD_EEEEEEEvNS4_8identityES13_S1E_vS1F_EENS_8epilogue10collective6detail29Sm90TmaWarpSpecializedAdapterINS1I_15DefaultEpilogueISL_SM_SM_NS1H_6thread17LinearCombinationISL_Li1EffLNS1M_9ScaleType4KindE0ELNS_15FloatRoundStyleE2ESL_EENS1_15EpilogueDefaultEEEEEvvEEEEvNT_6ParamsE,"ax",@progbits
	.align	128
.text._ZN7cutlass13device_kernelINS_4gemm6kernel13GemmUniversalIN4cute5tupleIJiiiiEEENS1_10collective13CollectiveMmaINS1_34MainloopSm90TmaGmmaWarpSpecializedILi2ENS5_IJNS4_1CILi2EEENSA_ILi4EEENSA_ILi1EEEEEENS1_35KernelTmaWarpSpecializedCooperativeEEENS5_IJNSA_ILi128EEENSA_ILi256EEENSA_ILi64EEEEEENS_10tfloat32_tENS5_IJlSD_lEEESL_SM_NS4_8TiledMMAINS4_8MMA_AtomIJNS4_4SM904GMMA30MMA_64x256x8_F32TF32TF32_SS_TNILNSQ_7ScaleInE1ELSS_1EEEEEENS4_6LayoutINS5_IJSB_SD_SD_EEENS5_IJSD_NSA_ILi0EEESX_EEEEENS5_IJNS4_10UnderscoreES10_S10_EEEEENS4_23SM90_TMA_LOAD_MULTICASTENS4_14ComposedLayoutINS4_7SwizzleILi3ELi4ELi3EEENS4_18smem_ptr_flag_bitsILi32EEENSV_INS5_IJNSA_ILi8EEENSA_ILi32EEEEEENS5_IJS1A_SD_EEEEEEEvNS4_8identityES13_S1E_vS1F_EENS_8epilogue10collective6detail29Sm90TmaWarpSpecializedAdapterINS1I_15DefaultEpilogueISL_SM_SM_NS1H_6thread17LinearCombinationISL_Li1EffLNS1M_9ScaleType4KindE0ELNS_15FloatRoundStyleE2ESL_EENS1_15EpilogueDefaultEEEEEvvEEEEvNT_6ParamsE:
        .type           _ZN7cutlass13device_kernelINS_4gemm6kernel13GemmUniversalIN4cute5tupleIJiiiiEEENS1_10collective13CollectiveMmaINS1_34MainloopSm90TmaGmmaWarpSpecializedILi2ENS5_IJNS4_1CILi2EEENSA_ILi4EEENSA_ILi1EEEEEENS1_35KernelTmaWarpSpecializedCooperativeEEENS5_IJNSA_ILi128EEENSA_ILi256EEENSA_ILi64EEEEEENS_10tfloat32_tENS5_IJlSD_lEEESL_SM_NS4_8TiledMMAINS4_8MMA_AtomIJNS4_4SM904GMMA30MMA_64x256x8_F32TF32TF32_SS_TNILNSQ_7ScaleInE1ELSS_1EEEEEENS4_6LayoutINS5_IJSB_SD_SD_EEENS5_IJSD_NSA_ILi0EEESX_EEEEENS5_IJNS4_10UnderscoreES10_S10_EEEEENS4_23SM90_TMA_LOAD_MULTICASTENS4_14ComposedLayoutINS4_7SwizzleILi3ELi4ELi3EEENS4_18smem_ptr_flag_bitsILi32EEENSV_INS5_IJNSA_ILi8EEENSA_ILi32EEEEEENS5_IJS1A_SD_EEEEEEEvNS4_8identityES13_S1E_vS1F_EENS_8epilogue10collective6detail29Sm90TmaWarpSpecializedAdapterINS1I_15DefaultEpilogueISL_SM_SM_NS1H_6thread17LinearCombinationISL_Li1EffLNS1M_9ScaleType4KindE0ELNS_15FloatRoundStyleE2ESL_EENS1_15EpilogueDefaultEEEEEvvEEEEvNT_6ParamsE,@function
        .size           _ZN7cutlass13device_kernelINS_4gemm6kernel13GemmUniversalIN4cute5tupleIJiiiiEEENS1_10collective13CollectiveMmaINS1_34MainloopSm90TmaGmmaWarpSpecializedILi2ENS5_IJNS4_1CILi2EEENSA_ILi4EEENSA_ILi1EEEEEENS1_35KernelTmaWarpSpecializedCooperativeEEENS5_IJNSA_ILi128EEENSA_ILi256EEENSA_ILi64EEEEEENS_10tfloat32_tENS5_IJlSD_lEEESL_SM_NS4_8TiledMMAINS4_8MMA_AtomIJNS4_4SM904GMMA30MMA_64x256x8_F32TF32TF32_SS_TNILNSQ_7ScaleInE1ELSS_1EEEEEENS4_6LayoutINS5_IJSB_SD_SD_EEENS5_IJSD_NSA_ILi0EEESX_EEEEENS5_IJNS4_10UnderscoreES10_S10_EEEEENS4_23SM90_TMA_LOAD_MULTICASTENS4_14ComposedLayoutINS4_7SwizzleILi3ELi4ELi3EEENS4_18smem_ptr_flag_bitsILi32EEENSV_INS5_IJNSA_ILi8EEENSA_ILi32EEEEEENS5_IJS1A_SD_EEEEEEEvNS4_8identityES13_S1E_vS1F_EENS_8epilogue10collective6detail29Sm90TmaWarpSpecializedAdapterINS1I_15DefaultEpilogueISL_SM_SM_NS1H_6thread17LinearCombinationISL_Li1EffLNS1M_9ScaleType4KindE0ELNS_15FloatRoundStyleE2ESL_EENS1_15EpilogueDefaultEEEEEvvEEEEvNT_6ParamsE,(.L_x_321 - _ZN7cutlass13device_kernelINS_4gemm6kernel13GemmUniversalIN4cute5tupleIJiiiiEEENS1_10collective13CollectiveMmaINS1_34MainloopSm90TmaGmmaWarpSpecializedILi2ENS5_IJNS4_1CILi2EEENSA_ILi4EEENSA_ILi1EEEEEENS1_35KernelTmaWarpSpecializedCooperativeEEENS5_IJNSA_ILi128EEENSA_ILi256EEENSA_ILi64EEEEEENS_10tfloat32_tENS5_IJlSD_lEEESL_SM_NS4_8TiledMMAINS4_8MMA_AtomIJNS4_4SM904GMMA30MMA_64x256x8_F32TF32TF32_SS_TNILNSQ_7ScaleInE1ELSS_1EEEEEENS4_6LayoutINS5_IJSB_SD_SD_EEENS5_IJSD_NSA_ILi0EEESX_EEEEENS5_IJNS4_10UnderscoreES10_S10_EEEEENS4_23SM90_TMA_LOAD_MULTICASTENS4_14ComposedLayoutINS4_7SwizzleILi3ELi4ELi3EEENS4_18smem_ptr_flag_bitsILi32EEENSV_INS5_IJNSA_ILi8EEENSA_ILi32EEEEEENS5_IJS1A_SD_EEEEEEEvNS4_8identityES13_S1E_vS1F_EENS_8epilogue10collective6detail29Sm90TmaWarpSpecializedAdapterINS1I_15DefaultEpilogueISL_SM_SM_NS1H_6thread17LinearCombinationISL_Li1EffLNS1M_9ScaleType4KindE0ELNS_15FloatRoundStyleE2ESL_EENS1_15EpilogueDefaultEEEEEvvEEEEvNT_6ParamsE)
        .other          _ZN7cutlass13device_kernelINS_4gemm6kernel13GemmUniversalIN4cute5tupleIJiiiiEEENS1_10collective13CollectiveMmaINS1_34MainloopSm90TmaGmmaWarpSpecializedILi2ENS5_IJNS4_1CILi2EEENSA_ILi4EEENSA_ILi1EEEEEENS1_35KernelTmaWarpSpecializedCooperativeEEENS5_IJNSA_ILi128EEENSA_ILi256EEENSA_ILi64EEEEEENS_10tfloat32_tENS5_IJlSD_lEEESL_SM_NS4_8TiledMMAINS4_8MMA_AtomIJNS4_4SM904GMMA30MMA_64x256x8_F32TF32TF32_SS_TNILNSQ_7ScaleInE1ELSS_1EEEEEENS4_6LayoutINS5_IJSB_SD_SD_EEENS5_IJSD_NSA_ILi0EEESX_EEEEENS5_IJNS4_10UnderscoreES10_S10_EEEEENS4_23SM90_TMA_LOAD_MULTICASTENS4_14ComposedLayoutINS4_7SwizzleILi3ELi4ELi3EEENS4_18smem_ptr_flag_bitsILi32EEENSV_INS5_IJNSA_ILi8EEENSA_ILi32EEEEEENS5_IJS1A_SD_EEEEEEEvNS4_8identityES13_S1E_vS1F_EENS_8epilogue10collective6detail29Sm90TmaWarpSpecializedAdapterINS1I_15DefaultEpilogueISL_SM_SM_NS1H_6thread17LinearCombinationISL_Li1EffLNS1M_9ScaleType4KindE0ELNS_15FloatRoundStyleE2ESL_EENS1_15EpilogueDefaultEEEEEvvEEEEvNT_6ParamsE,@"STO_CUDA_ENTRY STV_DEFAULT"
_ZN7cutlass13device_kernelINS_4gemm6kernel13GemmUniversalIN4cute5tupleIJiiiiEEENS1_10collective13CollectiveMmaINS1_34MainloopSm90TmaGmmaWarpSpecializedILi2ENS5_IJNS4_1CILi2EEENSA_ILi4EEENSA_ILi1EEEEEENS1_35KernelTmaWarpSpecializedCooperativeEEENS5_IJNSA_ILi128EEENSA_ILi256EEENSA_ILi64EEEEEENS_10tfloat32_tENS5_IJlSD_lEEESL_SM_NS4_8TiledMMAINS4_8MMA_AtomIJNS4_4SM904GMMA30MMA_64x256x8_F32TF32TF32_SS_TNILNSQ_7ScaleInE1ELSS_1EEEEEENS4_6LayoutINS5_IJSB_SD_SD_EEENS5_IJSD_NSA_ILi0EEESX_EEEEENS5_IJNS4_10UnderscoreES10_S10_EEEEENS4_23SM90_TMA_LOAD_MULTICASTENS4_14ComposedLayoutINS4_7SwizzleILi3ELi4ELi3EEENS4_18smem_ptr_flag_bitsILi32EEENSV_INS5_IJNSA_ILi8EEENSA_ILi32EEEEEENS5_IJS1A_SD_EEEEEEEvNS4_8identityES13_S1E_vS1F_EENS_8epilogue10collective6detail29Sm90TmaWarpSpecializedAdapterINS1I_15DefaultEpilogueISL_SM_SM_NS1H_6thread17LinearCombinationISL_Li1EffLNS1M_9ScaleType4KindE0ELNS_15FloatRoundStyleE2ESL_EENS1_15EpilogueDefaultEEEEEvvEEEEvNT_6ParamsE:
[----:B------:R-:W0:Y:S01]  /*0000*/  LDC R1, c[0x0][0x28] ;  /* 0x00000a00ff017b82 */ /* 0x000e220000000800 */
[----:B------:R-:W1:Y:S01]  /*0010*/  S2R R18, SR_TID.X ;  /* 0x0000000000127919 */ /* 0x000e620000002100 */
[----:B------:R-:W-:Y:S01]  /*0020*/  ELECT P0, URZ, PT ;  /* 0x00000000003f782f */ /* 0x000fe20003800000 */
[----:B------:R-:W-:Y:S01]  /*0030*/  BSSY B0, `(.L_x_0) ;  /* 0x000000f000007945 */ /* 0x000fe20003800000 */
[--C-:B-1----:R-:W-:Y:S02]  /*0040*/  SHF.R.U32.HI R0, RZ, 0x5, R18.reuse ;  /* 0x00000005ff007819 */ /* 0x102fe40000011612 */
[----:B------:R-:W-:-:S03]  /*0050*/  SHF.R.U32.HI R3, RZ, 0x7, R18 ;  /* 0x00000007ff037819 */ /* 0x000fc60000011612 */
[----:B------:R-:W1:Y:S04]  /*0060*/  SHFL.IDX PT, R2, R0, RZ, 0x1f ;  /* 0x00001fff00027589 */ /* 0x000e6800000e0000 */
[----:B------:R2:W3:Y:S01]  /*0070*/  SHFL.IDX PT, R5, R3, RZ, 0x1f ;  /* 0x00001fff03057589 */ /* 0x0004e200000e0000 */
[----:B-1----:R-:W-:-:S13]  /*0080*/  ISETP.NE.OR P0, PT, R2, RZ, !P0 ;  /* 0x000000ff0200720c */ /* 0x002fda0004705670 */
[----:B0-23--:R-:W-:Y:S05]  /*0090*/  @P0 BRA `(.L_x_1) ;  /* 0x0000000000200947 */ /* 0x00dfea0003800000 */
[----:B------:R-:W-:Y:S02]  /*00a0*/  ULDC.64 UR4, c[0x0][0x198] ;  /* 0x0000660000047ab9 */ /* 0x000fe40000000a00 */
[----:B------:R-:W-:Y:S02]  /*00b0*/  UIADD3 UR6, UP0, UR4, 0xf0, URZ ;  /* 0x000000f004067890 */ /* 0x000fe4000ff1e03f */
[----:B------:R-:W-:Y:S02]  /*00c0*/  UIADD3 UR4, UP1, UR4, 0x1f0, URZ ;  /* 0x000001f004047890 */ /* 0x000fe4000ff3e03f */
[----:B------:R-:W-:Y:S02]  /*00d0*/  UIADD3.X UR7, URZ, UR5, URZ, UP0, !UPT ;  /* 0x000000053f077290 */ /* 0x000fe400087fe43f */
[----:B------:R-:W-:-:S07]  /*00e0*/  UIADD3.X UR5, URZ, UR5, URZ, UP1, !UPT ;  /* 0x000000053f057290 */ /* 0x000fce0008ffe43f */
[----:B------:R0:W-:Y:S02]  /*00f0*/  UTMACCTL.PF [UR6] ;  /* 0x00000000060079b9 */ /* 0x0001e40008040000 */
[----:B------:R0:W-:Y:S02]  /*0100*/  UTMACCTL.PF [UR4] ;  /* 0x00000000040079b9 */ /* 0x0001e40008040000 */
[----:B0-----:R-:W-:Y:S01]  /*0110*/  NOP ;  /* 0x0000000000007918 */ /* 0x001fe20000000000 */
.L_x_1:
[----:B------:R-:W-:Y:S05]  /*0120*/  BSYNC B0 ;  /* 0x0000000000007941 */ /* 0x000fea0003800000 */
.L_x_0:
[----:B------:R-:W0:Y:S02]  /*0130*/  SHFL.IDX PT, R3, R0, RZ, 0x1f ;  /* 0x00001fff00037589 */ /* 0x000e2400000e0000 */
[----:B0-----:R-:W-:-:S13]  /*0140*/  ISETP.NE.AND P0, PT, R3, RZ, PT ;  /* 0x000000ff0300720c */ /* 0x001fda0003f05270 */
[----:B------:R-:W-:Y:S05]  /*0150*/  @P0 BRA `(.L_x_2) ;  /* 0x0000000000480947 */ /* 0x000fea0003800000 */
[----:B------:R-:W0:Y:S01]  /*0160*/  S2UR UR8, SR_CgaCtaId ;  /* 0x00000000000879c3 */ /* 0x000e220000008800 */
[----:B------:R-:W-:Y:S01]  /*0170*/  UMOV UR4, 0x400 ;  /* 0x0000040000047882 */ /* 0x000fe20000000000 */
[----:B------:R-:W-:Y:S01]  /*0180*/  UMOV UR5, 0x1 ;  /* 0x0000000100057882 */ /* 0x000fe20000000000 */
[----:B------:R-:W-:Y:S01]  /*0190*/  UMOV UR6, 0xa ;  /* 0x0000000a00067882 */ /* 0x000fe20000000000 */
[----:B------:R-:W-:Y:S01]  /*01a0*/  ELECT P0, URZ, PT ;  /* 0x00000000003f782f */ /* 0x000fe20003800000 */
[----:B------:R-:W-:-:S04]  /*01b0*/  UIADD3 UR6, -UR6, 0x100000, URZ ;  /* 0x0010000006067890 */ /* 0x000fc8000fffe13f */
[----:B------:R-:W-:Y:S02]  /*01c0*/  USHF.L.U32 UR7, UR6, 0xb, URZ ;  /* 0x0000000b06077899 */ /* 0x000fe4000800063f */
[----:B------:R-:W-:Y:S02]  /*01d0*/  USHF.L.U32 UR6, UR6, 0x1, URZ ;  /* 0x0000000106067899 */ /* 0x000fe4000800063f */
[----:B0-----:R-:W-:Y:S02]  /*01e0*/  ULEA UR8, UR8, UR4, 0x18 ;  /* 0x0000000408087291 */ /* 0x001fe4000f8ec03f */
[----:B------:R-:W-:-:S04]  /*01f0*/  UIADD3 UR4, -UR5, 0x100000, URZ ;  /* 0x0010000005047890 */ /* 0x000fc8000fffe13f */
[----:B------:R-:W-:Y:S02]  /*0200*/  USHF.L.U32 UR5, UR4, 0xb, URZ ;  /* 0x0000000b04057899 */ /* 0x000fe4000800063f */
[----:B------:R-:W-:Y:S01]  /*0210*/  USHF.L.U32 UR4, UR4, 0x1, URZ ;  /* 0x0000000104047899 */ /* 0x000fe2000800063f */
[----:B------:R-:W0:Y:S11]  /*0220*/  FENCE.VIEW.ASYNC.S ;  /* 0x00000000000073c6 */ /* 0x000e360000000000 */
[----:B0-----:R0:W1:Y:S01]  /*0230*/  SYNCS.EXCH.64 URZ, [UR8], UR4 ;  /* 0x00000004083f75b2 */ /* 0x0010620008000100 */
[----:B------:R0:W2:Y:S01]  /*0240*/  SYNCS.EXCH.64 URZ, [UR8+0x10], UR6 ;  /* 0x00001006083f75b2 */ /* 0x0000a20008000100 */
[----:B------:R0:W3:Y:S01]  /*0250*/  SYNCS.EXCH.64 URZ, [UR8+0x8], UR4 ;  /* 0x00000804083f75b2 */ /* 0x0000e20008000100 */
[----:B------:R0:W4:Y:S01]  /*0260*/  SYNCS.EXCH.64 URZ, [UR8+0x18], UR6 ;  /* 0x00001806083f75b2 */ /* 0x0001220008000100 */
[----:B------:R-:W-:Y:S01]  /*0270*/  NOP ;  /* 0x0000000000007918 */ /* 0x000fe20000000000 */
.L_x_2:
[----:B------:R-:W-:Y:S01]  /*0280*/  SHF.R.S32.HI R7, RZ, 0x1f, R18 ;  /* 0x0000001fff077819 */ /* 0x000fe20000011412 */
[----:B------:R-:W5:Y:S01]  /*0290*/  SHFL.IDX PT, R0, R0, RZ, 0x1f ;  /* 0x00001fff00007589 */ /* 0x000f6200000e0000 */
[----:B0-----:R-:W0:Y:S01]  /*02a0*/  S2UR UR8, SR_CTAID.X ;  /* 0x00000000000879c3 */ /* 0x001e220000002500 */
[----:B------:R-:W-:Y:S02]  /*02b0*/  ELECT P0, URZ, PT ;  /* 0x00000000003f782f */ /* 0x000fe40003800000 */
[----:B------:R-:W-:Y:S01]  /*02c0*/  LEA.HI R7, R7, R18, RZ, 0x7 ;  /* 0x0000001207077211 */ /* 0x000fe200078f38ff */
[----:B------:R-:W1:Y:S01]  /*02d0*/  S2R R4, SR_CTAID.Y ;  /* 0x0000000000047919 */ /* 0x000e620000002600 */
[----:B------:R-:W-:Y:S01]  /*02e0*/  SHF.R.S32.HI R8, RZ, 0x1f, R3 ;  /* 0x0000001fff087819 */ /* 0x000fe20000011403 */
[----:B------:R-:W-:Y:S01]  /*02f0*/  ULDC UR4, c[0x0][0x150] ;  /* 0x0000540000047ab9 */ /* 0x000fe20000000800 */
[----:B------:R-:W-:Y:S01]  /*0300*/  LOP3.LUT R7, R7, 0xffffff80, RZ, 0xc0, !PT ;  /* 0xffffff8007077812 */ /* 0x000fe200078ec0ff */
[----:B------:R-:W-:Y:S01]  /*0310*/  NOP ;  /* 0x0000000000007918 */ /* 0x000fe20000000000 */
[----:B------:R-:W-:Y:S01]  /*0320*/  LEA.HI R8, R8, R3, RZ, 0x2 ;  /* 0x0000000308087211 */ /* 0x000fe200078f10ff */
[----:B------:R-:W2:Y:S01]  /*0330*/  LDC R10, c[0x0][0x144] ;  /* 0x00005100ff0a7b82 */ /* 0x000ea20000000800 */
[----:B------:R-:W-:Y:S01]  /*0340*/  NOP ;  /* 0x0000000000007918 */ /* 0x000fe20000000000 */
[----:B------:R-:W-:Y:S01]  /*0350*/  IMAD.IADD R6, R18, 0x1, -R7 ;  /* 0x0000000112067824 */ /* 0x000fe200078e0a07 */
[----:B------:R-:W-:Y:S01]  /*0360*/  LOP3.LUT R8, R8, 0x3ffffffc, RZ, 0xc0, !PT ;  /* 0x3ffffffc08087812 */ /* 0x000fe200078ec0ff */
[----:B------:R-:W-:Y:S01]  /*0370*/  IMAD.MOV.U32 R22, RZ, RZ, 0x1 ;  /* 0x00000001ff167424 */ /* 0x000fe200078e00ff */
[----:B------:R-:W-:-:S02]  /*0380*/  ISETP.NE.AND P3, PT, R5, RZ, PT ;  /* 0x000000ff0500720c */ /* 0x000fc40003f65270 */
[----:B------:R-:W-:Y:S01]  /*0390*/  SHF.R.S32.HI R7, RZ, 0x1f, R6 ;  /* 0x0000001fff077819 */ /* 0x000fe20000011406 */
[----:B------:R-:W-:Y:S01]  /*03a0*/  IMAD.IADD R8, R3, 0x1, -R8 ;  /* 0x0000000103087824 */ /* 0x000fe200078e0a08 */
[----:B------:R-:W3:Y:S02]  /*03b0*/  LDC R13, c[0x0][0x140] ;  /* 0x00005000ff0d7b82 */ /* 0x000ee40000000800 */
[----:B------:R-:W-:Y:S02]  /*03c0*/  LEA.HI R7, R7, R6, RZ, 0x3 ;  /* 0x0000000607077211 */ /* 0x000fe400078f18ff */
[----:B-----5:R-:W-:Y:S02]  /*03d0*/  ISETP.NE.OR P0, PT, R0, RZ, !P0 ;  /* 0x000000ff0000720c */ /* 0x020fe40004705670 */
[--C-:B------:R-:W-:Y:S02]  /*03e0*/  SHF.R.S32.HI R0, RZ, 0x3, R7.reuse ;  /* 0x00000003ff007819 */ /* 0x100fe40000011407 */
[----:B------:R-:W-:-:S02]  /*03f0*/  SHF.R.S32.HI R7, RZ, 0x1f, R7 ;  /* 0x0000001fff077819 */ /* 0x000fc40000011407 */
[----:B0-----:R-:W-:Y:S02]  /*0400*/  I2FP.F32.U32 R9, UR8 ;  /* 0x0000000800097c45 */ /* 0x001fe40008201000 */
[----:B------:R-:W-:-:S03]  /*0410*/  LEA.HI R7, R7, R0, RZ, 0x2 ;  /* 0x0000000007077211 */ /* 0x000fc600078f10ff */
[----:B------:R-:W-:Y:S01]  /*0420*/  FMUL R9, R9, UR4 ;  /* 0x0000000409097c20 */ /* 0x000fe20008400000 */
[----:B------:R-:W-:Y:S01]  /*0430*/  LOP3.LUT R7, R7, 0xfffffffc, RZ, 0xc0, !PT ;  /* 0xfffffffc07077812 */ /* 0x000fe200078ec0ff */
[----:B------:R-:W-:Y:S01]  /*0440*/  VOTEU.ALL UP0, P0 ;  /* 0x00000000003f7886 */ /* 0x000fe20000000000 */
[----:B-1----:R-:W-:Y:S01]  /*0450*/  I2FP.F32.U32 R3, R4 ;  /* 0x0000000400037245 */ /* 0x002fe20000201000 */
[----:B------:R-:W-:Y:S01]  /*0460*/  ULDC UR4, c[0x0][0x154] ;  /* 0x0000550000047ab9 */ /* 0x000fe20000000800 */
[----:B------:R-:W-:Y:S01]  /*0470*/  VOTEU.ALL UP1, P0 ;  /* 0x00000000003f7886 */ /* 0x000fe20000020000 */
[----:B------:R-:W0:Y:S01]  /*0480*/  F2I.U32.TRUNC.NTZ R9, R9 ;  /* 0x0000000900097305 */ /* 0x000e22000020f000 */
[----:B------:R-:W-:Y:S01]  /*0490*/  IMAD.IADD R7, R0, 0x1, -R7 ;  /* 0x0000000100077824 */ /* 0x000fe200078e0a07 */
[----:B------:R-:W1:Y:S01]  /*04a0*/  @!UP0 S2UR UR7, SR_CgaCtaId ;  /* 0x00000000000789c3 */ /* 0x000e620000008800 */
[----:B------:R-:W-:Y:S01]  /*04b0*/  FMUL R12, R3, UR4 ;  /* 0x00000004030c7c20 */ /* 0x000fe20008400000 */
[----:B------:R-:W-:Y:S01]  /*04c0*/  UMOV UR4, 0x20 ;  /* 0x0000002000047882 */ /* 0x000fe20000000000 */
[----:B------:R-:W-:Y:S01]  /*04d0*/  IMAD R8, R8, 0x4, R7 ;  /* 0x0000000408087824 */ /* 0x000fe200078e0207 */
[----:B------:R-:W-:Y:S01]  /*04e0*/  @!UP0 UMOV UR6, 0x400 ;  /* 0x0000040000068882 */ /* 0x000fe20000000000 */
[----:B------:R-:W-:-:S04]  /*04f0*/  @!UP0 UIADD3 UR4, -UR4, 0x100000, URZ ;  /* 0x0010000004048890 */ /* 0x000fc8000fffe13f */
[----:B------:R-:W-:Y:S02]  /*0500*/  @!UP0 USHF.L.U32 UR5, UR4, 0xb, URZ ;  /* 0x0000000b04058899 */ /* 0x000fe4000800063f */
[----:B------:R-:W-:Y:S01]  /*0510*/  @!UP0 USHF.L.U32 UR4, UR4, 0x1, URZ ;  /* 0x0000000104048899 */ /* 0x000fe2000800063f */
[----:B---3--:R-:W-:Y:S01]  /*0520*/  ISETP.EQ.U32.AND P2, PT, R13, 0x1, PT ;  /* 0x000000010d00780c */ /* 0x008fe20003f42070 */
[----:B------:R-:W3:Y:S01]  /*0530*/  F2I.U32.TRUNC.NTZ R12, R12 ;  /* 0x0000000c000c7305 */ /* 0x000ee2000020f000 */
[----:B------:R-:W-:Y:S01]  /*0540*/  LEA.HI R0, R8, R8, RZ, 0x1 ;  /* 0x0000000808007211 */ /* 0x000fe200078f08ff */
[----:B------:R-:W5:Y:S03]  /*0550*/  LDC R7, c[0x0][0x148] ;  /* 0x00005200ff077b82 */ /* 0x000f660000000800 */
[----:B------:R-:W-:Y:S01]  /*0560*/  LOP3.LUT R11, R0, 0xfffffffe, RZ, 0xc0, !PT ;  /* 0xfffffffe000b7812 */ /* 0x000fe200078ec0ff */
[----:B0-----:R-:W-:Y:S01]  /*0570*/  IMAD.MOV R15, RZ, RZ, -R9 ;  /* 0x000000ffff0f7224 */ /* 0x001fe200078e0a09 */
[----:B------:R-:W-:-:S03]  /*0580*/  SHF.R.S32.HI R9, RZ, 0x1f, R2 ;  /* 0x0000001fff097819 */ /* 0x000fc60000011402 */
[----:B--2---:R-:W-:Y:S01]  /*0590*/  IMAD R3, R10, R15, UR8 ;  /* 0x000000080a037e24 */ /* 0x004fe2000f8e020f */
[----:B------:R-:W-:Y:S01]  /*05a0*/  LEA.HI R9, R9, R2, RZ, 0x2 ;  /* 0x0000000209097211 */ /* 0x000fe200078f10ff */
[C---:B------:R-:W-:Y:S02]  /*05b0*/  IMAD.IADD R0, R8.reuse, 0x1, -R11 ;  /* 0x0000000108007824 */ /* 0x040fe400078e0a0b */
[----:B------:R-:W-:Y:S01]  /*05c0*/  IMAD.SHL.U32 R11, R8, 0x4, RZ ;  /* 0x00000004080b7824 */ /* 0x000fe200078e00ff */
[----:B------:R-:W-:Y:S01]  /*05d0*/  LOP3.LUT R9, R9, 0xfffffffc, RZ, 0xc0, !PT ;  /* 0xfffffffc09097812 */ /* 0x000fe200078ec0ff */
[----:B---3--:R-:W-:Y:S01]  /*05e0*/  IMAD.MOV R20, RZ, RZ, -R12 ;  /* 0x000000ffff147224 */ /* 0x008fe200078e0a0c */
[----:B------:R-:W-:Y:S01]  /*05f0*/  ISETP.NE.AND P4, PT, R0, R3, PT ;  /* 0x000000030000720c */ /* 0x000fe20003f85270 */
[----:B-1----:R-:W-:Y:S01]  /*0600*/  @!UP0 ULEA UR6, UR7, UR6, 0x18 ;  /* 0x0000000607068291 */ /* 0x002fe2000f8ec03f */
[----:B------:R-:W-:Y:S01]  /*0610*/  LOP3.LUT R152, R8, 0xc, R11, 0x78, !PT ;  /* 0x0000000c08987812 */ /* 0x000fe200078e780b */
[----:B------:R-:W-:Y:S01]  /*0620*/  IMAD.IADD R0, R2, 0x1, -R9 ;  /* 0x0000000102007824 */ /* 0x000fe200078e0a09 */
[----:B------:R-:W-:Y:S01]  /*0630*/  VOTEU.ALL UP0, P0 ;  /* 0x00000000003f7886 */ /* 0x000fe20000000000 */
[----:B------:R-:W-:Y:S01]  /*0640*/  LOP3.LUT P0, RZ, R6, 0x7, RZ, 0xc0, !PT ;  /* 0x0000000706ff7812 */ /* 0x000fe2000780c0ff */
[----:B------:R-:W-:-:S02]  /*0650*/  VIADD R6, R5, 0xffffffff ;  /* 0xffffffff05067836 */ /* 0x000fc40000000000 */
[----:B------:R-:W-:Y:S01]  /*0660*/  ISETP.NE.AND P1, PT, R0, 0x3, PT ;  /* 0x000000030000780c */ /* 0x000fe20003f25270 */
[----:B-----5:R-:W-:Y:S01]  /*0670*/  IMAD R9, R7, R20, R4 ;  /* 0x0000001407097224 */ /* 0x020fe200078e0204 */
[----:B------:R-:W-:Y:S02]  /*0680*/  ISETP.LT.U32.AND P0, PT, R152, 0x8, !P0 ;  /* 0x000000089800780c */ /* 0x000fe40004701070 */
[----:B------:R-:W-:Y:S01]  /*0690*/  ISETP.EQ.OR P1, PT, R0, RZ, !P1 ;  /* 0x000000ff0000720c */ /* 0x000fe20004f22670 */
[----:B------:R-:W0:Y:S02]  /*06a0*/  FENCE.VIEW.ASYNC.S ;  /* 0x00000000000073c6 */ /* 0x000e240000000000 */
[----:B0-----:R0:W1:Y:S01]  /*06b0*/  @!UP0 SYNCS.EXCH.64 URZ, [UR6+0x30], UR4 ;  /* 0x00003004063f85b2 */ /* 0x0010620008000100 */
[----:B------:R-:W-:Y:S02]  /*06c0*/  @P4 LEA.HI R2, R152, R152, RZ, 0x1 ;  /* 0x0000009898024211 */ /* 0x000fe400078f08ff */
[----:B------:R-:W-:-:S02]  /*06d0*/  ISETP.EQ.AND P1, PT, R5, RZ, P1 ;  /* 0x000000ff0500720c */ /* 0x000fc40000f22270 */
[----:B------:R-:W-:Y:S02]  /*06e0*/  @P4 SHF.R.S32.HI R2, RZ, 0x1, R2 ;  /* 0x00000001ff024819 */ /* 0x000fe40000011402 */
[----:B------:R-:W-:Y:S02]  /*06f0*/  ISETP.GE.U32.AND P6, PT, R6, 0x2, PT ;  /* 0x000000020600780c */ /* 0x000fe40003fc6070 */
[----:B------:R-:W-:Y:S02]  /*0700*/  @P4 ISETP.NE.AND P5, PT, R2, R9, PT ;  /* 0x000000090200420c */ /* 0x000fe40003fa5270 */
[----:B------:R-:W-:Y:S02]  /*0710*/  SEL R9, RZ, 0x1, !P0 ;  /* 0x00000001ff097807 */ /* 0x000fe40004000000 */
[----:B------:R-:W-:Y:S02]  /*0720*/  @P4 SEL R22, RZ, 0x1, P5 ;  /* 0x00000001ff164807 */ /* 0x000fe40002800000 */
[----:B------:R-:W-:Y:S01]  /*0730*/  SEL R19, RZ, 0x1, !P1 ;  /* 0x00000001ff137807 */ /* 0x000fe20004800000 */
[----:B------:R0:W2:Y:S01]  /*0740*/  @!UP1 SYNCS.EXCH.64 URZ, [UR6+0x38], UR4 ;  /* 0x00003804063f95b2 */ /* 0x0000a20008000100 */
[----:B------:R-:W-:Y:S01]  /*0750*/  LOP3.LUT R22, R22, R9, RZ, 0xc0, !PT ;  /* 0x0000000916167212 */ /* 0x000fe200078ec0ff */
[----:B------:R-:W-:Y:S01]  /*0760*/  NOP ;  /* 0x0000000000007918 */ /* 0x000fe20000000000 */
[----:B------:R-:W-:Y:S01]  /*0770*/  SEL R19, R19, 0x2, P6 ;  /* 0x0000000213137807 */ /* 0x000fe20003000000 */
[----:B------:R-:W-:Y:S06]  /*0780*/  @!P2 BRA `(.L_x_3) ;  /* 0x000000000008a947 */ /* 0x000fec0003800000 */
[----:B-12-4-:R-:W-:Y:S01]  /*0790*/  UCGABAR_ARV ;  /* 0x00000000000079c7 */ /* 0x016fe20008000000 */
[----:B------:R-:W-:Y:S05]  /*07a0*/  BRA `(.L_x_4) ;  /* 0x0000000000047947 */ /* 0x000fea0003800000 */
.L_x_3:
[----:B-12-4-:R-:W-:Y:S01]  /*07b0*/  NOP ;  /* 0x0000000000007918 */ /* 0x016fe20000000000 */
.L_x_4:
[----:B------:R-:W1:Y:S01]  /*07c0*/  LDC R2, c[0x0][0x65c] ;  /* 0x00019700ff027b82 */ /* 0x000e620000000800 */
[----:B------:R-:W-:Y:S02]  /*07d0*/  IMAD.U32 R8, RZ, RZ, UR8 ;  /* 0x00000008ff087e24 */ /* 0x000fe4000f8e00ff */
[----:B------:R-:W-:Y:S01]  /*07e0*/  IMAD.MOV.U32 R9, RZ, RZ, RZ ;  /* 0x000000ffff097224 */ /* 0x000fe200078e00ff */
[----:B-1----:R-:W-:-:S04]  /*07f0*/  ISETP.NE.AND P1, PT, R2, 0x1, PT ;  /* 0x000000010200780c */ /* 0x002fc80003f25270 */
[----:B------:R-:W-:-:S09]  /*0800*/  P2R R5, PR, RZ, 0x2 ;  /* 0x00000002ff057803 */ /* 0x000fd20000000000 */
[----:B------:R-:W1:Y:S01]  /*0810*/  @P1 LDC R17, c[0x0][0x10] ;  /* 0x00000400ff111b82 */ /* 0x000e620000000800 */
[----:B------:R-:W-:Y:S02]  /*0820*/  @P1 IMAD.MOV.U32 R5, RZ, RZ, RZ ;  /* 0x000000ffff051224 */ /* 0x000fe400078e00ff */
[----:B------:R-:W-:-:S05]  /*0830*/  @P1 IMAD.MOV.U32 R13, RZ, RZ, RZ ;  /* 0x000000ffff0d1224 */ /* 0x000fca00078e00ff */
[----:B------:R-:W2:Y:S01]  /*0840*/  @!P1 LDC R11, c[0x0][0xc] ;  /* 0x00000300ff0b9b82 */ /* 0x000ea20000000800 */
[----:B-1----:R-:W-:-:S04]  /*0850*/  @P1 IMAD.WIDE.U32 R16, R17, UR8, R4 ;  /* 0x0000000811101c25 */ /* 0x002fc8000f8e0004 */
[----:B------:R-:W-:Y:S02]  /*0860*/  @P1 IMAD.IADD R17, R17, 0x1, R13 ;  /* 0x0000000111111824 */ /* 0x000fe400078e020d */
[----:B--2---:R-:W-:-:S04]  /*0870*/  @!P1 IMAD.WIDE.U32 R8, R4, R11, R8 ;  /* 0x0000000b04089225 */ /* 0x004fc800078e0008 */
[----:B------:R-:W-:Y:S02]  /*0880*/  @!P1 IMAD.MOV.U32 R16, RZ, RZ, R8 ;  /* 0x000000ffff109224 */ /* 0x000fe400078e0008 */
[----:B------:R-:W-:Y:S01]  /*0890*/  @!P1 IMAD.MOV.U32 R17, RZ, RZ, R9 ;  /* 0x000000ffff119224 */ /* 0x000fe200078e0009 */
[----:B------:R-:W-:Y:S06]  /*08a0*/  @!P2 BRA `(.L_x_5) ;  /* 0x00000000000ca947 */ /* 0x000fec0003800000 */
[----:B------:R-:W-:Y:S01]  /*08b0*/  UCGABAR_WAIT ;  /* 0x0000000000007dc7 */ /* 0x000fe20008000000 */
[----:B------:R-:W-:Y:S01]  /*08c0*/  CCTL.IVALL ;  /* 0x00000000ff00798f */ /* 0x000fe20002000000 */
[----:B------:R-:W-:Y:S05]  /*08d0*/  BRA `(.L_x_6) ;  /* 0x0000000000047947 */ /* 0x000fea0003800000 */
.L_x_5:
[----:B------:R-:W-:Y:S06]  /*08e0*/  BAR.SYNC.DEFER_BLOCKING 0x0 ;  /* 0x0000000000007b1d */ /* 0x000fec0000010000 */
.L_x_6:
[----:B------:R-:W-:Y:S05]  /*08f0*/  @!P3 BRA `(.L_x_7) ;  /* 0x0000009c0060b947 */ /* 0x000fea0003800000 */
[----:B------:R-:W-:-:S13]  /*0900*/  ISETP.GT.U32.AND P0, PT, R6, 0x1, PT ;  /* 0x000000010600780c */ /* 0x000fda0003f04070 */
[----:B0-----:R-:W-:Y:S05]  /*0910*/  @P0 EXIT ;  /* 0x000000000000094d */ /* 0x001fea0003800000 */
[----:B------:R-:W-:Y:S01]  /*0920*/  ULDC.64 UR4, c[0x0][0x650] ;  /* 0x0001940000047ab9 */ /* 0x000fe20000000a00 */
[----:B------:R-:W-:Y:S01]  /*0930*/  PRMT R0, RZ, 0x7610, R0 ;  /* 0x00007610ff007816 */ /* 0x000fe20000000000 */
[----:B------:R-:W-:Y:S01]  /*0940*/  IMAD.MOV.U32 R154, RZ, RZ, -0x1 ;  /* 0xffffffffff9a7424 */ /* 0x000fe200078e00ff */
[----:B------:R-:W-:Y:S01]  /*0950*/  ISETP.GE.U32.AND P0, PT, R16, UR4, PT ;  /* 0x0000000410007c0c */ /* 0x000fe2000bf06070 */
[----:B------:R-:W-:Y:S02]  /*0960*/  IMAD.MOV.U32 R153, RZ, RZ, -0x1 ;  /* 0xffffffffff997424 */ /* 0x000fe400078e00ff */
[----:B------:R-:W-:Y:S01]  /*0970*/  IMAD.MOV.U32 R23, RZ, RZ, -0x1 ;  /* 0xffffffffff177424 */ /* 0x000fe200078e00ff */
[----:B------:R-:W-:-:S13]  /*0980*/  ISETP.GE.U32.AND.EX P0, PT, R17, UR5, PT, P0 ;  /* 0x0000000511007c0c */ /* 0x000fda000bf06100 */
[----:B------:R-:W-:Y:S05]  /*0990*/  @P0 BRA `(.L_x_8) ;  /* 0x00000004002c0947 */ /* 0x000fea0003800000 */
[----:B------:R-:W0:Y:S01]  /*09a0*/  LDC.64 R24, c[0x0][0x628] ;  /* 0x00018a00ff187b82 */ /* 0x000e220000000a00 */
[----:B------:R-:W-:Y:S02]  /*09b0*/  IMAD.MOV.U32 R8, RZ, RZ, R16 ;  /* 0x000000ffff087224 */ /* 0x000fe400078e0010 */
[----:B------:R-:W-:-:S05]  /*09c0*/  IMAD.MOV.U32 R9, RZ, RZ, R17 ;  /* 0x000000ffff097224 */ /* 0x000fca00078e0011 */
[----:B------:R-:W1:Y:S08]  /*09d0*/  LDC R0, c[0x0][0x630] ;  /* 0x00018c00ff007b82 */ /* 0x000e700000000800 */
[----:B------:R-:W2:Y:S01]  /*09e0*/  LDC.64 R26, c[0x0][0x620] ;  /* 0x00018800ff1a7b82 */ /* 0x000ea20000000a00 */
[----:B0-----:R-:W-:-:S04]  /*09f0*/  ISETP.NE.U32.AND P0, PT, R24, RZ, PT ;  /* 0x000000ff1800720c */ /* 0x001fc80003f05070 */
[----:B------:R-:W-:-:S13]  /*0a00*/  ISETP.NE.AND.EX P0, PT, R25, RZ, PT, P0 ;  /* 0x000000ff1900720c */ /* 0x000fda0003f05300 */
[----:B-12---:R-:W-:Y:S05]  /*0a10*/  @!P0 BRA `(.L_x_9) ;  /* 0x0000000000288947 */ /* 0x006fea0003800000 */
[----:B------:R-:W0:Y:S02]  /*0a20*/  LDC R13, c[0x0][0x634] ;  /* 0x00018d00ff0d7b82 */ /* 0x000e240000000800 */
[----:B0-----:R-:W-:-:S05]  /*0a30*/  IADD3 R13, P0, R16, R13, RZ ;  /* 0x0000000d100d7210 */ /* 0x001fca0007f1e0ff */
[----:B------:R-:W-:-:S04]  /*0a40*/  IMAD.X R15, RZ, RZ, R17, P0 ;  /* 0x000000ffff0f7224 */ /* 0x000fc800000e0611 */
[----:B------:R-:W-:-:S04]  /*0a50*/  IMAD.WIDE.U32 R8, R15, R24, RZ ;  /* 0x000000180f087225 */ /* 0x000fc800078e00ff */
[----:B------:R-:W-:-:S04]  /*0a60*/  IMAD.WIDE.U32 R10, P0, R13, R25, R8 ;  /* 0x000000190d0a7225 */ /* 0x000fc80007800008 */
[----:B------:R-:W-:-:S04]  /*0a70*/  IMAD.WIDE.U32 R8, R13, R24, RZ ;  /* 0x000000180d087225 */ /* 0x000fc800078e00ff */
[----:B------:R-:W-:Y:S01]  /*0a80*/  IMAD.X R13, RZ, RZ, RZ, P0 ;  /* 0x000000ffff0d7224 */ /* 0x000fe200000e06ff */
[----:B------:R-:W-:Y:S01]  /*0a90*/  IADD3 RZ, P0, R9, R10, RZ ;  /* 0x0000000a09ff7210 */ /* 0x000fe20007f1e0ff */
[----:B------:R-:W-:-:S04]  /*0aa0*/  IMAD.MOV.U32 R12, RZ, RZ, R11 ;  /* 0x000000ffff0c7224 */ /* 0x000fc800078e000b */
[----:B------:R-:W-:-:S08]  /*0ab0*/  IMAD.WIDE.U32.X R8, R15, R25, R12, P0 ;  /* 0x000000190f087225 */ /* 0x000fd000000e040c */
.L_x_9:
[----:B------:R-:W0:Y:S01]  /*0ac0*/  LDC.64 R24, c[0x0][0x640] ;  /* 0x00019000ff187b82 */ /* 0x000e220000000a00 */
[--C-:B------:R-:W-:Y:S01]  /*0ad0*/  SHF.R.U64 R28, R8, R0, R9.reuse ;  /* 0x00000000081c7219 */ /* 0x100fe20000001209 */
[----:B------:R-:W-:Y:S01]  /*0ae0*/  IMAD R30, R7, R20, R4 ;  /* 0x00000014071e7224 */ /* 0x000fe200078e0204 */
[----:B------:R-:W-:Y:S01]  /*0af0*/  SHF.R.U32.HI R0, RZ, R0, R9 ;  /* 0x00000000ff007219 */ /* 0x000fe20000011609 */
[----:B------:R-:W-:Y:S01]  /*0b00*/  IMAD.MOV.U32 R21, RZ, RZ, 0x1 ;  /* 0x00000001ff157424 */ /* 0x000fe200078e00ff */
[----:B------:R-:W-:-:S03]  /*0b10*/  IADD3 R5, P0, RZ, -R28, RZ ;  /* 0x8000001cff057210 */ /* 0x000fc60007f1e0ff */
[----:B------:R-:W1:Y:S02]  /*0b20*/  LDC R6, c[0x0][0x618] ;  /* 0x00018600ff067b82 */ /* 0x000e640000000800 */
[----:B------:R-:W-:-:S04]  /*0b30*/  IMAD.X R9, RZ, RZ, ~R0, P0 ;  /* 0x000000ffff097224 */ /* 0x000fc800000e0e00 */
[-C--:B------:R-:W-:Y:S02]  /*0b40*/  IMAD R0, R9, R26.reuse, RZ ;  /* 0x0000001a09007224 */ /* 0x080fe400078e02ff */
[----:B------:R-:W2:Y:S01]  /*0b50*/  LDC R11, c[0x0][0x608] ;  /* 0x00018200ff0b7b82 */ /* 0x000ea20000000800 */
[----:B------:R-:W-:-:S04]  /*0b60*/  IMAD.WIDE.U32 R8, R5, R26, R16 ;  /* 0x0000001a05087225 */ /* 0x000fc800078e0010 */
[----:B------:R-:W-:-:S03]  /*0b70*/  IMAD R5, R5, R27, R0 ;  /* 0x0000001b05057224 */ /* 0x000fc600078e0200 */
[----:B------:R-:W3:Y:S01]  /*0b80*/  LDC R12, c[0x0][0x658] ;  /* 0x00019600ff0c7b82 */ /* 0x000ee20000000800 */
[----:B0-----:R-:W-:Y:S01]  /*0b90*/  ISETP.NE.U32.AND P0, PT, R24, RZ, PT ;  /* 0x000000ff1800720c */ /* 0x001fe20003f05070 */
[----:B------:R-:W-:Y:S02]  /*0ba0*/  IMAD.IADD R5, R9, 0x1, R5 ;  /* 0x0000000109057824 */ /* 0x000fe400078e0205 */
[----:B------:R-:W-:Y:S01]  /*0bb0*/  IMAD.MOV.U32 R9, RZ, RZ, -0x1 ;  /* 0xffffffffff097424 */ /* 0x000fe200078e00ff */
[----:B------:R-:W-:-:S03]  /*0bc0*/  ISETP.NE.AND.EX P0, PT, R25, RZ, PT, P0 ;  /* 0x000000ff1900720c */ /* 0x000fc60003f05300 */
[----:B------:R-:W0:Y:S01]  /*0bd0*/  LDC R15, c[0x0][0x600] ;  /* 0x00018000ff0f7b82 */ /* 0x000e220000000800 */
[-CC-:B-1----:R-:W-:Y:S02]  /*0be0*/  SHF.R.U64 R13, R8, R6.reuse, R5.reuse ;  /* 0x00000006080d7219 */ /* 0x182fe40000001205 */
[----:B------:R-:W-:-:S05]  /*0bf0*/  SHF.R.U32.HI R0, RZ, R6, R5 ;  /* 0x00000006ff007219 */ /* 0x000fca0000011605 */
[----:B------:R-:W1:Y:S01]  /*0c00*/  LDC R14, c[0x0][0x648] ;  /* 0x00019200ff0e7b82 */ /* 0x000e620000000800 */
[-CC-:B--2---:R-:W-:Y:S02]  /*0c10*/  SHF.R.U64 R27, R13, R11.reuse, R0.reuse ;  /* 0x0000000b0d1b7219 */ /* 0x184fe40000001200 */
[----:B------:R-:W-:-:S05]  /*0c20*/  SHF.R.U32.HI R5, RZ, R11, R0 ;  /* 0x0000000bff057219 */ /* 0x000fca0000011600 */
[----:B------:R-:W2:Y:S01]  /*0c30*/  LDC R26, c[0x0][0x638] ;  /* 0x00018e00ff1a7b82 */ /* 0x000ea20000000800 */
[-CC-:B---3--:R-:W-:Y:S02]  /*0c40*/  SHF.R.U64 R20, R27, R12.reuse, R5.reuse ;  /* 0x0000000c1b147219 */ /* 0x188fe40000001205 */
[-C--:B------:R-:W-:Y:S02]  /*0c50*/  SHF.L.U32 R0, R9, R12.reuse, RZ ;  /* 0x0000000c09007219 */ /* 0x080fe400000006ff */
[----:B------:R-:W-:Y:S01]  /*0c60*/  SHF.R.U32.HI R5, RZ, R12, R5 ;  /* 0x0000000cff057219 */ /* 0x000fe20000011605 */
[----:B------:R-:W-:Y:S01]  /*0c70*/  IMAD.MOV.U32 R4, RZ, RZ, R20 ;  /* 0x000000ffff047224 */ /* 0x000fe200078e0014 */
[----:B------:R-:W-:Y:S01]  /*0c80*/  LOP3.LUT R10, RZ, R0, RZ, 0x33, !PT ;  /* 0x00000000ff0a7212 */ /* 0x000fe200078e33ff */
[----:B------:R-:W3:Y:S01]  /*0c90*/  LDC R23, c[0x0][0x610] ;  /* 0x00018400ff177b82 */ /* 0x000ee20000000800 */
[----:B------:R-:W-:Y:S05]  /*0ca0*/  @!P0 BRA `(.L_x_10) ;  /* 0x0000000000288947 */ /* 0x000fea0003800000 */
[----:B------:R-:W4:Y:S02]  /*0cb0*/  LDC R9, c[0x0][0x64c] ;  /* 0x00019300ff097b82 */ /* 0x000f240000000800 */
[----:B----4-:R-:W-:-:S05]  /*0cc0*/  IADD3 R9, P0, R20, R9, RZ ;  /* 0x0000000914097210 */ /* 0x010fca0007f1e0ff */
        /* <DEDUP_REMOVED lines=8> */
.L_x_10:
[----:B-1----:R-:W-:Y:S01]  /*0d50*/  SHF.R.U64 R4, R4, R14, R5 ;  /* 0x0000000e04047219 */ /* 0x002fe20000001205 */
[----:B0-----:R-:W-:Y:S01]  /*0d60*/  VIADD R6, R15, 0xffffffff ;  /* 0xffffffff0f067836 */ /* 0x001fe20000000000 */
[----:B------:R-:W-:Y:S02]  /*0d70*/  SHF.L.U32 R0, R21, R12, RZ ;  /* 0x0000000c15007219 */ /* 0x000fe400000006ff */
[----:B------:R-:W-:Y:S01]  /*0d80*/  LOP3.LUT R5, R27, R10, RZ, 0xc0, !PT ;  /* 0x0000000a1b057212 */ /* 0x000fe200078ec0ff */
[----:B------:R-:W-:Y:S01]  /*0d90*/  IMAD.MOV R7, RZ, RZ, -R4 ;  /* 0x000000ffff077224 */ /* 0x000fe200078e0a04 */
[----:B------:R-:W-:Y:S02]  /*0da0*/  SEL R3, R3, R30, !P1 ;  /* 0x0000001e03037207 */ /* 0x000fe40004800000 */
[----:B------:R-:W-:Y:S01]  /*0db0*/  LOP3.LUT R6, R13, R6, RZ, 0xc0, !PT ;  /* 0x000000060d067212 */ /* 0x000fe200078ec0ff */
[----:B------:R-:W-:Y:S02]  /*0dc0*/  IMAD R4, R0, R4, R5 ;  /* 0x0000000400047224 */ /* 0x000fe400078e0205 */
[----:B--2---:R-:W-:-:S02]  /*0dd0*/  IMAD R0, R7, R26, R20 ;  /* 0x0000001a07007224 */ /* 0x004fc400078e0214 */
[----:B---3--:R-:W-:Y:S02]  /*0de0*/  IMAD R3, R4, R23, R3 ;  /* 0x0000001704037224 */ /* 0x008fe400078e0203 */
[----:B------:R-:W-:Y:S02]  /*0df0*/  IMAD R154, R0, R15, R6 ;  /* 0x0000000f009a7224 */ /* 0x000fe400078e0206 */
[----:B------:R-:W-:Y:S02]  /*0e00*/  IMAD.MOV.U32 R4, RZ, RZ, 0x1 ;  /* 0x00000001ff047424 */ /* 0x000fe400078e00ff */
[----:B------:R-:W-:Y:S01]  /*0e10*/  IMAD.MOV.U32 R23, RZ, RZ, R28 ;  /* 0x000000ffff177224 */ /* 0x000fe200078e001c */
[----:B------:R-:W-:Y:S02]  /*0e20*/  SEL R153, R154, R3, !P1 ;  /* 0x000000039a997207 */ /* 0x000fe40004800000 */
[----:B------:R-:W-:Y:S02]  /*0e30*/  PRMT R0, R4, 0x7610, R0 ;  /* 0x0000761004007816 */ /* 0x000fe40000000000 */
[----:B------:R-:W-:-:S07]  /*0e40*/  SEL R154, R3, R154, !P1 ;  /* 0x0000009a039a7207 */ /* 0x000fce0004800000 */
.L_x_8:
[----:B------:R-:W-:-:S08]  /*0e50*/  NOP ;  /* 0x0000000000007918 */ /* 0x000fd00000000000 */
[----:B------:R-:W0:Y:S02]  /*0e60*/  USETMAXREG.TRY_ALLOC.CTAPOOL UP0, 0xe8 ;  /* 0x000000e8000079c8 */ /* 0x000e240008000600 */
[----:B0-----:R-:W-:-:S13]  /*0e70*/  PLOP3.LUT P0, PT, PT, PT, UP0, 0x80, 0x0 ;  /* 0x000000000000781c */ /* 0x001fda0003f0f008 */
[----:B------:R-:W-:Y:S05]  /*0e80*/  @!P0 BRA `(.L_x_8) ;  /* 0xfffffffc00f08947 */ /* 0x000fea000383ffff */
[----:B------:R-:W-:Y:S01]  /*0e90*/  ULDC.64 UR4, c[0x0][0x598] ;  /* 0x0001660000047ab9 */ /* 0x000fe20000000a00 */
[----:B------:R-:W-:Y:S01]  /*0ea0*/  ULDC.64 UR36, c[0x0][0x208] ;  /* 0x0000820000247ab9 */ /* 0x000fe20000000a00 */
[----:B------:R-:W-:-:S04]  /*0eb0*/  ISETP.NE.U32.AND P0, PT, RZ, UR4, PT ;  /* 0x00000004ff007c0c */ /* 0x000fc8000bf05070 */
[----:B------:R-:W-:-:S13]  /*0ec0*/  ISETP.NE.AND.EX P0, PT, RZ, UR5, PT, P0 ;  /* 0x00000005ff007c0c */ /* 0x000fda000bf05300 */
[----:B------:R-:W-:Y:S05]  /*0ed0*/  @!P0 BRA `(.L_x_11) ;  /* 0x00000000001c8947 */ /* 0x000fea0003800000 */
[----:B------:R-:W0:Y:S02]  /*0ee0*/  LDC.64 R4, c[0x0][0x598] ;  /* 0x00016600ff047b82 */ /* 0x000e240000000a00 */
[----:B0-----:R-:W2:Y:S02]  /*0ef0*/  LDG.E.64 R4, desc[UR36][R4.64] ;  /* 0x0000002404047981 */ /* 0x001ea4000c1e1b00 */
[----:B--2---:R-:W-:-:S04]  /*0f00*/  ISETP.NE.U32.AND P0, PT, R4, RZ, PT ;  /* 0x000000ff0400720c */ /* 0x004fc80003f05070 */
[----:B------:R-:W-:-:S13]  /*0f10*/  ISETP.NE.AND.EX P0, PT, R5, RZ, PT, P0 ;  /* 0x000000ff0500720c */ /* 0x000fda0003f05300 */
[----:B------:R-:W-:Y:S05]  /*0f20*/  @!P0 BRA `(.L_x_11) ;  /* 0x0000000000088947 */ /* 0x000fea0003800000 */
[----:B------:R0:W5:Y:S01]  /*0f30*/  LD.E R155, desc[UR36][R4.64] ;  /* 0x00000024049b7980 */ /* 0x000162000c101900 */
[----:B------:R-:W-:Y:S05]  /*0f40*/  BRA `(.L_x_12) ;  /* 0x0000000000247947 */ /* 0x000fea0003800000 */
.L_x_11:
[----:B------:R-:W-:Y:S02]  /*0f50*/  ULDC.64 UR4, c[0x0][0x588] ;  /* 0x0001620000047ab9 */ /* 0x000fe40000000a00 */
[----:B------:R-:W-:-:S04]  /*0f60*/  ISETP.NE.U32.AND P0, PT, RZ, UR4, PT ;  /* 0x00000004ff007c0c */ /* 0x000fc8000bf05070 */
[----:B------:R-:W-:-:S13]  /*0f70*/  ISETP.NE.AND.EX P0, PT, RZ, UR5, PT, P0 ;  /* 0x00000005ff007c0c */ /* 0x000fda000bf05300 */
[----:B------:R-:W-:Y:S05]  /*0f80*/  @!P0 BRA `(.L_x_13) ;  /* 0x00000000000c8947 */ /* 0x000fea0003800000 */
[----:B------:R-:W0:Y:S02]  /*0f90*/  LDC.64 R4, c[0x0][0x588] ;  /* 0x00016200ff047b82 */ /* 0x000e240000000a00 */
[----:B0-----:R1:W5:Y:S01]  /*0fa0*/  LDG.E R155, desc[UR36][R4.64] ;  /* 0x00000024049b7981 */ /* 0x001362000c1e1900 */
[----:B------:R-:W-:Y:S05]  /*0fb0*/  BRA `(.L_x_12) ;  /* 0x0000000000087947 */ /* 0x000fea0003800000 */
.L_x_13:
[----:B------:R-:W-:Y:S02]  /*0fc0*/  ULDC UR4, c[0x0][0x580] ;  /* 0x0001600000047ab9 */ /* 0x000fe40000000800 */
[----:B------:R-:W-:-:S07]  /*0fd0*/  IMAD.U32 R155, RZ, RZ, UR4 ;  /* 0x00000004ff9b7e24 */ /* 0x000fce000f8e00ff */
.L_x_12:
[----:B------:R-:W-:Y:S02]  /*0fe0*/  ULDC.64 UR4, c[0x0][0x5a0] ;  /* 0x0001680000047ab9 */ /* 0x000fe40000000a00 */
[----:B------:R-:W-:-:S04]  /*0ff0*/  ISETP.NE.U32.AND P0, PT, RZ, UR4, PT ;  /* 0x00000004ff007c0c */ /* 0x000fc8000bf05070 */
[----:B------:R-:W-:-:S13]  /*1000*/  ISETP.NE.AND.EX P0, PT, RZ, UR5, PT, P0 ;  /* 0x00000005ff007c0c */ /* 0x000fda000bf05300 */
[----:B------:R-:W-:Y:S05]  /*1010*/  @!P0 BRA `(.L_x_14) ;  /* 0x00000000001c8947 */ /* 0x000fea0003800000 */
[----:B01----:R-:W0:Y:S02]  /*1020*/  LDC.64 R4, c[0x0][0x5a0] ;  /* 0x00016800ff047b82 */ /* 0x003e240000000a00 */
[----:B0-----:R-:W2:Y:S02]  /*1030*/  LDG.E.64 R4, desc[UR36][R4.64] ;  /* 0x0000002404047981 */ /* 0x001ea4000c1e1b00 */
[----:B--2---:R-:W-:-:S04]  /*1040*/  ISETP.NE.U32.AND P0, PT, R4, RZ, PT ;  /* 0x000000ff0400720c */ /* 0x004fc80003f05070 */
[----:B------:R-:W-:-:S13]  /*1050*/  ISETP.NE.AND.EX P0, PT, R5, RZ, PT, P0 ;  /* 0x000000ff0500720c */ /* 0x000fda0003f05300 */
[----:B------:R-:W-:Y:S05]  /*1060*/  @!P0 BRA `(.L_x_14) ;  /* 0x0000000000088947 */ /* 0x000fea0003800000 */
[----:B------:R0:W5:Y:S01]  /*1070*/  LD.E R156, desc[UR36][R4.64] ;  /* 0x00000024049c7980 */ /* 0x000162000c101900 */
[----:B------:R-:W-:Y:S05]  /*1080*/  BRA `(.L_x_15) ;  /* 0x0000000000247947 */ /* 0x000fea0003800000 */
.L_x_14:
[----:B------:R-:W-:Y:S02]  /*1090*/  ULDC.64 UR4, c[0x0][0x590] ;  /* 0x0001640000047ab9 */ /* 0x000fe40000000a00 */
[----:B------:R-:W-:-:S04]  /*10a0*/  ISETP.NE.U32.AND P0, PT, RZ, UR4, PT ;  /* 0x00000004ff007c0c */ /* 0x000fc8000bf05070 */
[----:B------:R-:W-:-:S13]  /*10b0*/  ISETP.NE.AND.EX P0, PT, RZ, UR5, PT, P0 ;  /* 0x00000005ff007c0c */ /* 0x000fda000bf05300 */
[----:B------:R-:W-:Y:S05]  /*10c0*/  @!P0 BRA `(.L_x_16) ;  /* 0x00000000000c8947 */ /* 0x000fea0003800000 */
[----:B------:R-:W2:Y:S02]  /*10d0*/  LDC.64 R156, c[0x0][0x590] ;  /* 0x00016400ff9c7b82 */ /* 0x000ea40000000a00 */
[----:B--2---:R2:W5:Y:S01]  /*10e0*/  LDG.E R156, desc[UR36][R156.64] ;  /* 0x000000249c9c7981 */ /* 0x004562000c1e1900 */
[----:B------:R-:W-:Y:S05]  /*10f0*/  BRA `(.L_x_15) ;  /* 0x0000000000087947 */ /* 0x000fea0003800000 */
.L_x_16:
[----:B------:R-:W-:Y:S02]  /*1100*/  ULDC UR4, c[0x0][0x584] ;  /* 0x0001610000047ab9 */ /* 0x000fe40000000800 */
[----:B------:R-:W-:-:S07]  /*1110*/  IMAD.U32 R156, RZ, RZ, UR4 ;  /* 0x00000004ff9c7e24 */ /* 0x000fce000f8e00ff */
.L_x_15:
[----:B------:R-:W-:-:S13]  /*1120*/  LOP3.LUT P0, RZ, R0, 0xff, RZ, 0xc0, !PT ;  /* 0x000000ff00ff7812 */ /* 0x000fda000780c0ff */
[----:B------:R-:W-:Y:S05]  /*1130*/  @!P0 EXIT ;  /* 0x000000000000894d */ /* 0x000fea0003800000 */
[----:B------:R-:W-:Y:S01]  /*1140*/  ULDC UR4, c[0x0][0x28c] ;  /* 0x0000a30000047ab9 */ /* 0x000fe20000000800 */
[----:B--2---:R-:W-:Y:S01]  /*1150*/  LOP3.LUT R157, R19, 0x1, RZ, 0xfc, !PT ;  /* 0x00000001139d7812 */ /* 0x004fe200078efcff */
[----:B------:R-:W-:Y:S01]  /*1160*/  UIADD3 UR4, UR4, 0x3f, URZ ;  /* 0x0000003f04047890 */ /* 0x000fe2000fffe03f */
[----:B------:R-:W-:Y:S01]  /*1170*/  UMOV UR38, URZ ;  /* 0x0000003f00267c82 */ /* 0x000fe20008000000 */
[----:B------:R-:W-:Y:S02]  /*1180*/  UMOV UR39, URZ ;  /* 0x0000003f00277c82 */ /* 0x000fe40008000000 */
[----:B------:R-:W-:-:S04]  /*1190*/  USHF.R.S32.HI UR5, URZ, 0x1f, UR4 ;  /* 0x0000001f3f057899 */ /* 0x000fc80008011404 */
[----:B------:R-:W-:-:S04]  /*11a0*/  ULEA.HI UR5, UR5, UR4, URZ, 0x6 ;  /* 0x0000000405057291 */ /* 0x000fc8000f8f303f */
[----:B------:R-:W-:-:S12]  /*11b0*/  USHF.R.S32.HI UR40, URZ, 0x6, UR5 ;  /* 0x000000063f287899 */ /* 0x000fd80008011405 */
.L_x_290:
[----:B------:R-:W-:Y:S01]  /*11c0*/  LOP3.LUT R0, R18, 0x80, RZ, 0xc0, !PT ;  /* 0x0000008012007812 */ /* 0x000fe200078ec0ff */
[----:B--2---:R-:W2:Y:S01]  /*11d0*/  S2UR UR7, SR_CgaCtaId ;  /* 0x00000000000779c3 */ /* 0x004ea20000008800 */
[----:B------:R-:W-:Y:S02]  /*11e0*/  UMOV UR6, 0x400 ;  /* 0x0000040000067882 */ /* 0x000fe40000000000 */
[----:B------:R-:W-:-:S06]  /*11f0*/  SHF.R.U32.HI R0, RZ, 0x7, R0 ;  /* 0x00000007ff007819 */ /* 0x000fcc0000011600 */
[----:B---3--:R-:W3:Y:S01]  /*1200*/  SHFL.IDX PT, R0, R0, RZ, 0x1f ;  /* 0x00001fff00007589 */ /* 0x008ee200000e0000 */
[----:B--2---:R-:W-:Y:S01]  /*1210*/  ULEA UR6, UR7, UR6, 0x18 ;  /* 0x0000000607067291 */ /* 0x004fe2000f8ec03f */
[----:B---3--:R-:W-:-:S13]  /*1220*/  R2UR UR4, R0 ;  /* 0x00000000000472ca */ /* 0x008fda00000e0000 */
[----:B------:R-:W-:-:S04]  /*1230*/  ULEA.HI UR5, UR4, UR4, URZ, 0x1 ;  /* 0x0000000404057291 */ /* 0x000fc8000f8f083f */
[----:B------:R-:W-:-:S04]  /*1240*/  ULOP3.LUT UR5, UR5, 0x7fffe, URZ, 0xc0, !UPT ;  /* 0x0007fffe05057892 */ /* 0x000fc8000f8ec03f */
[----:B------:R-:W-:-:S03]  /*1250*/  UIADD3 UR5, UR4, -UR5, URZ ;  /* 0x8000000504057290 */ /* 0x000fc6000fffe03f */
[----:B------:R-:W-:Y:S01]  /*1260*/  ULDC UR4, c[0x0][0x28c] ;  /* 0x0000a30000047ab9 */ /* 0x000fe20000000800 */
[----:B------:R-:W-:Y:S01]  /*1270*/  ULEA UR5, UR5, UR6, 0xd ;  /* 0x0000000605057291 */ /* 0x000fe2000f8e683f */
[----:B------:R-:W-:-:S03]  /*1280*/  ISETP.LT.AND P0, PT, RZ, UR4, PT ;  /* 0x00000004ff007c0c */ /* 0x000fc6000bf01270 */
[----:B------:R-:W-:-:S04]  /*1290*/  UIADD3 UR5, UR5, 0x100, URZ ;  /* 0x0000010005057890 */ /* 0x000fc8000fffe03f */
[----:B------:R-:W-:-:S04]  /*12a0*/  USHF.R.U32.HI UR5, URZ, 0x4, UR5 ;  /* 0x000000043f057899 */ /* 0x000fc80008011605 */
[----:B------:R-:W-:Y:S02]  /*12b0*/  ULOP3.LUT UR41, UR5, 0x3fff, URZ, 0xc0, !UPT ;  /* 0x00003fff05297892 */ /* 0x000fe4000f8ec03f */
[----:B-1--45:R-:W-:Y:S10]  /*12c0*/  @P0 BRA `(.L_x_17) ;  /* 0x0000000000400947 */ /* 0x032ff40003800000 */
[----:B------:R-:W-:Y:S01]  /*12d0*/  MOV R0, 0x0 ;  /* 0x0000000000007802 */ /* 0x000fe20000000f00 */
[----:B------:R-:W-:Y:S01]  /*12e0*/  ULDC.64 UR4, c[0x4][0x68] ;  /* 0x01001a0000047ab9 */ /* 0x000fe20000000a00 */
[----:B------:R-:W-:Y:S01]  /*12f0*/  ULDC.64 UR6, c[0x4][0x8] ;  /* 0x0100020000067ab9 */ /* 0x000fe20000000a00 */
[----:B01----:R-:W-:Y:S01]  /*1300*/  IMAD.U32 R4, RZ, RZ, UR4 ;  /* 0x00000004ff047e24 */ /* 0x003fe2000f8e00ff */
[----:B------:R0:W1:Y:S01]  /*1310*/  LDC.64 R14, c[0x4][R0] ;  /* 0x01000000000e7b82 */ /* 0x0000620000000a00 */
[----:B------:R-:W-:Y:S01]  /*1320*/  IMAD.U32 R5, RZ, RZ, UR5 ;  /* 0x00000005ff057e24 */ /* 0x000fe2000f8e00ff */
[----:B------:R-:W-:Y:S01]  /*1330*/  ULDC.64 UR4, c[0x4][0x70] ;  /* 0x01001c0000047ab9 */ /* 0x000fe20000000a00 */
[----:B------:R-:W-:Y:S02]  /*1340*/  IMAD.U32 R10, RZ, RZ, UR6 ;  /* 0x00000006ff0a7e24 */ /* 0x000fe4000f8e00ff */
[----:B------:R-:W-:Y:S02]  /*1350*/  IMAD.U32 R6, RZ, RZ, UR4 ;  /* 0x00000004ff067e24 */ /* 0x000fe4000f8e00ff */
[----:B------:R-:W-:-:S02]  /*1360*/  IMAD.U32 R7, RZ, RZ, UR5 ;  /* 0x00000005ff077e24 */ /* 0x000fc4000f8e00ff */
[----:B------:R-:W-:Y:S02]  /*1370*/  IMAD.U32 R11, RZ, RZ, UR7 ;  /* 0x00000007ff0b7e24 */ /* 0x000fe4000f8e00ff */
[----:B------:R-:W-:Y:S02]  /*1380*/  IMAD.MOV.U32 R8, RZ, RZ, 0x1e1 ;  /* 0x000001e1ff087424 */ /* 0x000fe400078e00ff */
[----:B------:R-:W-:Y:S02]  /*1390*/  IMAD.MOV.U32 R12, RZ, RZ, 0x1 ;  /* 0x00000001ff0c7424 */ /* 0x000fe400078e00ff */
[----:B0-----:R-:W-:-:S07]  /*13a0*/  IMAD.MOV.U32 R13, RZ, RZ, RZ ;  /* 0x000000ffff0d7224 */ /* 0x001fce00078e00ff */
[----:B------:R-:W-:-:S07]  /*13b0*/  LEPC R20, `(.L_x_17) ;  /* 0x000000001014794e */ /* 0x000fce0000000000 */
[----:B-1---5:R-:W-:Y:S05]  /*13c0*/  CALL.ABS.NOINC R14 ;  /* 0x000000000e007343 */ /* 0x022fea0003c00000 */
.L_x_17:
[----:B------:R-:W-:-:S13]  /*13d0*/  ISETP.NE.AND P0, PT, R157, 0x3, PT ;  /* 0x000000039d00780c */ /* 0x000fda0003f05270 */
[----:B------:R-:W-:Y:S05]  /*13e0*/  @!P0 BRA `(.L_x_18) ;  /* 0x0000000000048947 */ /* 0x000fea0003800000 */
[----:B------:R-:W-:Y:S01]  /*13f0*/  BPT.TRAP 0x1 ;  /* 0x000000040000795c */ /* 0x000fe20000300000 */
.L_x_18:
[----:B------:R-:W2:Y:S01]  /*1400*/  S2UR UR5, SR_CgaCtaId ;  /* 0x00000000000579c3 */ /* 0x000ea20000008800 */
[----:B------:R-:W-:Y:S01]  /*1410*/  UMOV UR4, 0x400 ;  /* 0x0000040000047882 */ /* 0x000fe20000000000 */
[----:B------:R-:W-:Y:S02]  /*1420*/  IMAD.U32 R0, RZ, RZ, UR38 ;  /* 0x00000026ff007e24 */ /* 0x000fe4000f8e00ff */
[----:B------:R-:W-:-:S03]  /*1430*/  IMAD.U32 R3, RZ, RZ, UR39 ;  /* 0x00000027ff037e24 */ /* 0x000fc6000f8e00ff */
[----:B------:R-:W-:Y:S01]  /*1440*/  SHF.L.U32 R0, R0, 0x1f, RZ ;  /* 0x0000001f00007819 */ /* 0x000fe200000006ff */
[----:B--2---:R-:W-:-:S06]  /*1450*/  ULEA UR4, UR5, UR4, 0x18 ;  /* 0x0000000405047291 */ /* 0x004fcc000f8ec03f */
[----:B------:R-:W-:-:S04]  /*1460*/  IMAD.U32 R6, RZ, RZ, UR4 ;  /* 0x00000004ff067e24 */ /* 0x000fc8000f8e00ff */
[----:B------:R-:W-:-:S04]  /*1470*/  IMAD R3, R3, 0x8, R6 ;  /* 0x0000000803037824 */ /* 0x000fc800078e0206 */
[----:B------:R2:W3:Y:S01]  /*1480*/  SYNCS.PHASECHK.TRANS64.TRYWAIT P1, [R3+URZ], R0 ;  /* 0x00000000030075a7 */ /* 0x0004e2000802017f */
[----:B------:R-:W-:Y:S05]  /*1490*/  @!P0 BRA `(.L_x_19) ;  /* 0x0000000000048947 */ /* 0x000fea0003800000 */
[----:B------:R-:W-:Y:S01]  /*14a0*/  BPT.TRAP 0x1 ;  /* 0x000000040000795c */ /* 0x000fe20000300000 */
.L_x_19:
[----:B---3--:R-:W-:Y:S05]  /*14b0*/  @P1 BRA `(.L_x_20) ;  /* 0x0000000000081947 */ /* 0x008fea0003800000 */
[----:B------:R-:W3:Y:S02]  /*14c0*/  SYNCS.PHASECHK.TRANS64.TRYWAIT P1, [R3+URZ], R0 ;  /* 0x00000000030075a7 */ /* 0x000ee4000802017f */
[----:B---3--:R-:W-:Y:S05]  /*14d0*/  @!P1 BRA `(.L_x_21) ;  /* 0x000000a400fc9947 */ /* 0x008fea0003800000 */
.L_x_20:
[----:B------:R-:W-:-:S04]  /*14e0*/  UISETP.LT.AND UP0, UPT, UR40, 0x1, UPT ;  /* 0x000000012800788c */ /* 0x000fc8000bf01270 */
[----:B------:R-:W-:-:S06]  /*14f0*/  USEL UR4, UR40, 0x1, UP0 ;  /* 0x0000000128047887 */ /* 0x000fcc0008000000 */
[----:B--23--:R-:W-:Y:S01]  /*1500*/  IMAD.U32 R0, RZ, RZ, UR4 ;  /* 0x00000004ff007e24 */ /* 0x00cfe2000f8e00ff */
[----:B------:R-:W-:Y:S05]  /*1510*/  WARPSYNC.ALL ;  /* 0x0000000000007948 */ /* 0x000fea0003800000 */
[----:B------:R-:W-:-:S04]  /*1520*/  IADD3 R0, -R0, UR40, RZ ;  /* 0x0000002800007c10 */ /* 0x000fc8000fffe1ff */
[----:B------:R-:W-:Y:S02]  /*1530*/  ISETP.GE.AND P1, PT, R0, 0x1, PT ;  /* 0x000000010000780c */ /* 0x000fe40003f26270 */
[----:B------:R-:W-:Y:S01]  /*1540*/  R2UR UR4, R6 ;  /* 0x00000000060472ca */ /* 0x000fe200000e0000 */
[----:B------:R-:W-:Y:S01]  /*1550*/  WARPGROUP.ARRIVE ;  /* 0x00000000000079c5 */ /* 0x000fe20000000000 */
[----:B------:R-:W-:Y:S01]  /*1560*/  UMOV UR9, 0x40000040 ;  /* 0x4000004000097882 */ /* 0x000fe20000000000 */
[----:B------:R-:W-:-:S10]  /*1570*/  UMOV UR11, 0x40000040 ;  /* 0x40000040000b7882 */ /* 0x000fd40000000000 */
[----:B------:R-:W-:-:S04]  /*1580*/  UIADD3 UR4, UR4, 0x10100, URZ ;  /* 0x0001010004047890 */ /* 0x000fc8000fffe03f */
[----:B------:R-:W-:-:S04]  /*1590*/  USHF.R.U32.HI UR4, URZ, 0x4, UR4 ;  /* 0x000000043f047899 */ /* 0x000fc80008011604 */
[----:B------:R-:W-:Y:S02]  /*15a0*/  ULOP3.LUT UR5, UR4, 0x3fff, URZ, 0xc0, !UPT ;  /* 0x00003fff04057892 */ /* 0x000fe4000f8ec03f */
[----:B------:R-:W-:Y:S02]  /*15b0*/  ULOP3.LUT UR4, UR41, 0x10000, URZ, 0xfc, !UPT ;  /* 0x0001000029047892 */ /* 0x000fe4000f8efc3f */
[----:B------:R-:W-:Y:S02]  /*15c0*/  ULOP3.LUT UR5, UR5, 0x10000, URZ, 0xfc, !UPT ;  /* 0x0001000005057892 */ /* 0x000fe4000f8efc3f */
[----:B------:R-:W-:Y:S02]  /*15d0*/  ULEA UR6, UR39, UR4, 0xb ;  /* 0x0000000427067291 */ /* 0x000fe4000f8e583f */
[----:B------:R-:W-:-:S05]  /*15e0*/  ULEA UR7, UR39, UR5, 0xc ;  /* 0x0000000527077291 */ /* 0x000fca000f8e603f */
[----:B------:R-:W-:Y:S02]  /*15f0*/  UMOV UR8, UR6 ;  /* 0x0000000600087c82 */ /* 0x000fe40008000000 */
[----:B------:R-:W-:Y:S02]  /*1600*/  UMOV UR10, UR7 ;  /* 0x00000007000a7c82 */ /* 0x000fe40008000000 */
[----:B------:R-:W-:Y:S01]  /*1610*/  HGMMA.64x256x8.F32.TF32 R24, gdesc[UR8], RZ, !UPT, gsb0 ;  /* 0x07e00000081879f0 */ /* 0x000fe2000c0028ff */
[----:B------:R-:W-:Y:S02]  /*1620*/  UIADD3 UR8, UR6, 0x2, URZ ;  /* 0x0000000206087890 */ /* 0x000fe4000fffe03f */
[----:B------:R-:W-:Y:S01]  /*1630*/  UIADD3 UR10, UR7, 0x2, URZ ;  /* 0x00000002070a7890 */ /* 0x000fe2000fffe03f */
[----:B------:R-:W-:Y:S01]  /*1640*/  UMOV UR9, 0x40000040 ;  /* 0x4000004000097882 */ /* 0x000fe20000000000 */
[----:B------:R-:W-:Y:S01]  /*1650*/  UMOV UR11, 0x40000040 ;  /* 0x40000040000b7882 */ /* 0x000fe20000000000 */
[----:B------:R-:W-:-:S02]  /*1660*/  WARPGROUP.DEPBAR.LE gsb0, 0x0 ;  /* 0x00008000000079c5 */ /* 0x000fc40000010000 */
[----:B------:R-:W-:-:S15]  /*1670*/  WARPGROUP.ARRIVE ;  /* 0x00000000000079c5 */ /* 0x000fde0000000000 */
[----:B------:R-:W-:-:S05]  /*1680*/  NOP ;  /* 0x0000000000007918 */ /* 0x000fca0000000000 */
[----:B------:R-:W-:Y:S01]  /*1690*/  HGMMA.64x256x8.F32.TF32 R24, gdesc[UR8], R24, gsb0 ;  /* 0x07e00000081879f0 */ /* 0x000fe20008002818 */
[----:B------:R-:W-:Y:S02]  /*16a0*/  UIADD3 UR8, UR6, 0x4, URZ ;  /* 0x0000000406087890 */ /* 0x000fe4000fffe03f */
[----:B------:R-:W-:Y:S01]  /*16b0*/  UIADD3 UR10, UR7, 0x4, URZ ;  /* 0x00000004070a7890 */ /* 0x000fe2000fffe03f */
[----:B------:R-:W-:Y:S01]  /*16c0*/  UMOV UR9, 0x40000040 ;  /* 0x4000004000097882 */ /* 0x000fe20000000000 */
[----:B------:R-:W-:Y:S01]  /*16d0*/  UMOV UR11, 0x40000040 ;  /* 0x40000040000b7882 */ /* 0x000fe20000000000 */
[----:B------:R-:W-:Y:S02]  /*16e0*/  WARPGROUP.DEPBAR.LE gsb0, 0x0 ;  /* 0x00008000000079c5 */ /* 0x000fe40000010000 */
        /* <DEDUP_REMOVED lines=42> */
[----:B------:R-:W-:Y:S03]  /*1990*/  HGMMA.64x256x8.F32.TF32 R24, gdesc[UR8], R24, gsb0 ;  /* 0x07e00000081879f0 */ /* 0x000fe60008002818 */
[----:B------:R-:W-:Y:S02]  /*19a0*/  WARPGROUP.DEPBAR.LE gsb0, 0x0 ;  /* 0x00008000000079c5 */ /* 0x000fe40000010000 */
[----:B------:R-:W-:Y:S05]  /*19b0*/  @!P1 BRA `(.L_x_22) ;  /* 0x0000000400b09947 */ /* 0x000fea0003800000 */
[----:B------:R-:W-:Y:S02]  /*19c0*/  UIADD3 UR6, UR39, 0x1, URZ ;  /* 0x0000000127067890 */ /* 0x000fe4000fffe03f */
[----:B------:R-:W-:Y:S02]  /*19d0*/  IMAD.U32 R3, RZ, RZ, UR39 ;  /* 0x00000027ff037e24 */ /* 0x000fe4000f8e00ff */
[----:B------:R-:W-:-:S04]  /*19e0*/  UISETP.NE.AND UP0, UPT, UR6, 0x2, UPT ;  /* 0x000000020600788c */ /* 0x000fc8000bf05270 */
[----:B------:R-:W-:Y:S02]  /*19f0*/  USEL UR7, URZ, 0x1, UP0 ;  /* 0x000000013f077887 */ /* 0x000fe40008000000 */
[----:B------:R-:W-:Y:S02]  /*1a00*/  USEL UR6, UR6, URZ, UP0 ;  /* 0x0000003f06067287 */ /* 0x000fe40008000000 */
[----:B------:R-:W-:-:S06]  /*1a10*/  ULOP3.LUT UR7, UR38, UR7, URZ, 0x3c, !UPT ;  /* 0x0000000726077292 */ /* 0x000fcc000f8e3c3f */
[----:B------:R-:W-:-:S07]  /*1a20*/  IMAD.U32 R7, RZ, RZ, UR7 ;  /* 0x00000007ff077e24 */ /* 0x000fce000f8e00ff */
.L_x_29:
[----:B------:R-:W-:Y:S05]  /*1a30*/  @!P0 BRA `(.L_x_23) ;  /* 0x0000000000048947 */ /* 0x000fea0003800000 */
[----:B------:R-:W-:Y:S01]  /*1a40*/  BPT.TRAP 0x1 ;  /* 0x000000040000795c */ /* 0x000fe20000300000 */
.L_x_23:
[----:B------:R-:W2:Y:S01]  /*1a50*/  S2UR UR8, SR_CgaCtaId ;  /* 0x00000000000879c3 */ /* 0x000ea20000008800 */
[----:B------:R-:W-:Y:S01]  /*1a60*/  UMOV UR7, 0x400 ;  /* 0x0000040000077882 */ /* 0x000fe20000000000 */
[----:B01----:R-:W-:Y:S01]  /*1a70*/  IMAD.U32 R5, RZ, RZ, UR6 ;  /* 0x00000006ff057e24 */ /* 0x003fe2000f8e00ff */
[----:B------:R-:W-:Y:S01]  /*1a80*/  SHF.L.U32 R4, R7, 0x1f, RZ ;  /* 0x0000001f07047819 */ /* 0x000fe200000006ff */
[----:B--2---:R-:W-:-:S06]  /*1a90*/  ULEA UR7, UR8, UR7, 0x18 ;  /* 0x0000000708077291 */ /* 0x004fcc000f8ec03f */
[----:B------:R-:W-:-:S04]  /*1aa0*/  IMAD.U32 R6, RZ, RZ, UR7 ;  /* 0x00000007ff067e24 */ /* 0x000fc8000f8e00ff */
[----:B------:R-:W-:-:S04]  /*1ab0*/  IMAD R5, R5, 0x8, R6 ;  /* 0x0000000805057824 */ /* 0x000fc800078e0206 */
[----:B------:R0:W1:Y:S01]  /*1ac0*/  SYNCS.PHASECHK.TRANS64.TRYWAIT P1, [R5+URZ], R4 ;  /* 0x00000004050075a7 */ /* 0x000062000802017f */
[----:B------:R-:W-:Y:S05]  /*1ad0*/  @!P0 BRA `(.L_x_24) ;  /* 0x0000000000048947 */ /* 0x000fea0003800000 */
[----:B------:R-:W-:Y:S01]  /*1ae0*/  BPT.TRAP 0x1 ;  /* 0x000000040000795c */ /* 0x000fe20000300000 */
.L_x_24:
[----:B-1----:R-:W-:Y:S05]  /*1af0*/  @P1 BRA `(.L_x_25) ;  /* 0x0000000000081947 */ /* 0x002fea0003800000 */
[----:B------:R-:W1:Y:S02]  /*1b00*/  SYNCS.PHASECHK.TRANS64.TRYWAIT P1, [R5+URZ], R4 ;  /* 0x00000004050075a7 */ /* 0x000e64000802017f */
[----:B-1----:R-:W-:Y:S05]  /*1b10*/  @!P1 BRA `(.L_x_26) ;  /* 0x000000a000809947 */ /* 0x002fea0003800000 */
.L_x_25:
[----:B------:R-:W-:Y:S01]  /*1b20*/  ULEA UR7, UR6, UR4, 0xb ;  /* 0x0000000406077291 */ /* 0x000fe2000f8e583f */
[----:B------:R-:W-:Y:S01]  /*1b30*/  WARPGROUP.ARRIVE ;  /* 0x00000000000079c5 */ /* 0x000fe20000000000 */
[----:B------:R-:W-:Y:S01]  /*1b40*/  ULEA UR12, UR6, UR5, 0xc ;  /* 0x00000005060c7291 */ /* 0x000fe2000f8e603f */
[----:B------:R-:W-:Y:S01]  /*1b50*/  UMOV UR9, 0x40000040 ;  /* 0x4000004000097882 */ /* 0x000fe20000000000 */
[----:B------:R-:W-:-:S03]  /*1b60*/  UMOV UR11, 0x40000040 ;  /* 0x40000040000b7882 */ /* 0x000fc60000000000 */
[----:B------:R-:W-:Y:S02]  /*1b70*/  UMOV UR8, UR7 ;  /* 0x0000000700087c82 */ /* 0x000fe40008000000 */
[----:B------:R-:W-:Y:S02]  /*1b80*/  UMOV UR10, UR12 ;  /* 0x0000000c000a7c82 */ /* 0x000fe40008000000 */
[----:B------:R-:W-:Y:S01]  /*1b90*/  HGMMA.64x256x8.F32.TF32 R24, gdesc[UR8], R24, gsb0 ;  /* 0x07e00000081879f0 */ /* 0x000fe20008002818 */
        /* <DEDUP_REMOVED lines=58> */
[----:B------:R-:W-:Y:S01]  /*1f40*/  BPT.TRAP 0x1 ;  /* 0x000000040000795c */ /* 0x000fe20000300000 */
.L_x_27:
[----:B------:R-:W-:-:S13]  /*1f50*/  ISETP.NE.AND P1, PT, R22, RZ, PT ;  /* 0x000000ff1600720c */ /* 0x000fda0003f25270 */
[----:B01----:R-:W-:-:S04]  /*1f60*/  @P1 IMAD R4, R3, 0x8, R6 ;  /* 0x0000000803041824 */ /* 0x003fc800078e0206 */
[----:B------:R-:W-:-:S05]  /*1f70*/  @P1 VIADD R5, R4, 0x10 ;  /* 0x0000001004051836 */ /* 0x000fca0000000000 */
[----:B------:R-:W-:-:S04]  /*1f80*/  @P1 PRMT R5, R152, 0x654, R5 ;  /* 0x0000065498051816 */ /* 0x000fc80000000005 */
[----:B------:R0:W-:Y:S01]  /*1f90*/  @P1 SYNCS.ARRIVE.TRANS64.RED.A1T0 RZ, [R5+URZ], RZ ;  /* 0x000000ff05ff19a7 */ /* 0x0001e2000810043f */
[----:B------:R-:W-:-:S13]  /*1fa0*/  ISETP.GT.U32.AND P1, PT, R19, 0x1, PT ;  /* 0x000000011300780c */ /* 0x000fda0003f24070 */
[----:B0-----:R-:W-:Y:S05]  /*1fb0*/  @P1 BRA `(.L_x_28) ;  /* 0x0000000000041947 */ /* 0x001fea0003800000 */
[----:B------:R-:W-:Y:S01]  /*1fc0*/  BPT.TRAP 0x1 ;  /* 0x000000040000795c */ /* 0x000fe20000300000 */
.L_x_28:
[----:B------:R-:W-:Y:S01]  /*1fd0*/  UIADD3 UR6, UR6, 0x1, URZ ;  /* 0x0000000106067890 */ /* 0x000fe2000fffe03f */
[C---:B------:R-:W-:Y:S01]  /*1fe0*/  ISETP.GT.AND P2, PT, R0.reuse, 0x1, PT ;  /* 0x000000010000780c */ /* 0x040fe20003f44270 */
[----:B------:R-:W-:Y:S02]  /*1ff0*/  VIADD R3, R3, 0x1 ;  /* 0x0000000103037836 */ /* 0x000fe40000000000 */
[----:B------:R-:W-:Y:S01]  /*2000*/  UISETP.NE.AND UP0, UPT, UR6, 0x2, UPT ;  /* 0x000000020600788c */ /* 0x000fe2000bf05270 */
[----:B------:R-:W-:Y:S02]  /*2010*/  VIADD R0, R0, 0xffffffff ;  /* 0xffffffff00007836 */ /* 0x000fe40000000000 */
[C---:B------:R-:W-:Y:S01]  /*2020*/  ISETP.NE.AND P1, PT, R3.reuse, 0x2, PT ;  /* 0x000000020300780c */ /* 0x040fe20003f25270 */
[----:B------:R-:W-:Y:S02]  /*2030*/  USEL UR7, URZ, 0x1, UP0 ;  /* 0x000000013f077887 */ /* 0x000fe40008000000 */
[----:B------:R-:W-:Y:S01]  /*2040*/  USEL UR6, UR6, URZ, UP0 ;  /* 0x0000003f06067287 */ /* 0x000fe20008000000 */
[----:B------:R-:W-:-:S03]  /*2050*/  SEL R3, R3, RZ, P1 ;  /* 0x000000ff03037207 */ /* 0x000fc60000800000 */
[----:B------:R-:W-:Y:S01]  /*2060*/  LOP3.LUT R7, R7, UR7, RZ, 0x3c, !PT ;  /* 0x0000000707077c12 */ /* 0x000fe2000f8e3cff */
[----:B------:R-:W-:Y:S07]  /*2070*/  @P2 BRA `(.L_x_29) ;  /* 0xfffffff8006c2947 */ /* 0x000fee000383ffff */
.L_x_22:
[----:B------:R-:W2:Y:S02]  /*2080*/  LDC R0, c[0x0][0x28c] ;  /* 0x0000a300ff007b82 */ /* 0x000ea40000000800 */
[----:B--2---:R-:W-:-:S13]  /*2090*/  ISETP.GE.AND P1, PT, R0, 0x1, PT ;  /* 0x000000010000780c */ /* 0x004fda0003f26270 */
[----:B------:R-:W-:Y:S05]  /*20a0*/  @!P1 BRA `(.L_x_30) ;  /* 0x0000000000409947 */ /* 0x000fea0003800000 */
[----:B------:R-:W-:Y:S05]  /*20b0*/  @!P0 BRA `(.L_x_31) ;  /* 0x0000000000048947 */ /* 0x000fea0003800000 */
[----:B------:R-:W-:Y:S01]  /*20c0*/  BPT.TRAP 0x1 ;  /* 0x000000040000795c */ /* 0x000fe20000300000 */
.L_x_31:
[----:B------:R-:W-:Y:S01]  /*20d0*/  ISETP.NE.AND P0, PT, R22, RZ, PT ;  /* 0x000000ff1600720c */ /* 0x000fe20003f05270 */
[----:B------:R-:W-:-:S12]  /*20e0*/  UISETP.LT.AND UP1, UPT, UR40, 0x1, UPT ;  /* 0x000000012800788c */ /* 0x000fd8000bf21270 */
[----:B------:R-:W-:-:S05]  /*20f0*/  VOTEU.ANY UP0, P0 ;  /* 0x00000000003f7886 */ /* 0x000fca0000000100 */
[----:B------:R-:W-:-:S04]  /*2100*/  @UP0 USEL UR4, UR40, 0x1, UP1 ;  /* 0x0000000128040887 */ /* 0x000fc80008800000 */
[----:B------:R-:W-:-:S06]  /*2110*/  @UP0 UIADD3 UR4, UR39, UR40, -UR4 ;  /* 0x0000002827040290 */ /* 0x000fcc000fffe804 */
[----:B------:R-:W-:-:S04]  /*2120*/  IMAD.U32 R0, RZ, RZ, UR4 ;  /* 0x00000004ff007e24 */ /* 0x000fc8000f8e00ff */
[----:B------:R-:W-:-:S05]  /*2130*/  @P0 IMAD.SHL.U32 R0, R0, 0x8, RZ ;  /* 0x0000000800000824 */ /* 0x000fca00078e00ff */
[----:B------:R-:W-:-:S04]  /*2140*/  @P0 LOP3.LUT R0, R0, 0x8, RZ, 0xc0, !PT ;  /* 0x0000000800000812 */ /* 0x000fc800078ec0ff */
[----:B------:R-:W-:-:S04]  /*2150*/  @P0 IADD3 R3, R6, 0x10, R0 ;  /* 0x0000001006030810 */ /* 0x000fc80007ffe000 */
[----:B------:R-:W-:-:S04]  /*2160*/  @P0 PRMT R3, R152, 0x654, R3 ;  /* 0x0000065498030816 */ /* 0x000fc80000000003 */
[----:B------:R2:W-:Y:S01]  /*2170*/  @P0 SYNCS.ARRIVE.TRANS64.RED.A1T0 RZ, [R3+URZ], RZ ;  /* 0x000000ff03ff09a7 */ /* 0x0005e2000810043f */
[----:B------:R-:W-:-:S13]  /*2180*/  ISETP.GT.U32.AND P0, PT, R19, 0x1, PT ;  /* 0x000000011300780c */ /* 0x000fda0003f04070 */
[----:B--2---:R-:W-:Y:S05]  /*2190*/  @P0 BRA `(.L_x_30) ;  /* 0x0000000000040947 */ /* 0x004fea0003800000 */
[----:B------:R-:W-:Y:S01]  /*21a0*/  BPT.TRAP 0x1 ;  /* 0x000000040000795c */ /* 0x000fe20000300000 */
.L_x_30:
[----:B------:R-:W2:Y:S01]  /*21b0*/  LDC R6, c[0x0][0x288] ;  /* 0x0000a200ff067b82 */ /* 0x000ea20000000800 */
[--C-:B------:R-:W-:Y:S01]  /*21c0*/  SHF.R.U32.HI R0, RZ, 0x2, R18.reuse ;  /* 0x00000002ff007819 */ /* 0x100fe20000011612 */
[----:B------:R-:W-:Y:S01]  /*21d0*/  UIADD3 UR39, UR40, UR39, URZ ;  /* 0x0000002728277290 */ /* 0x000fe2000fffe03f */
[----:B01----:R-:W-:Y:S01]  /*21e0*/  SHF.R.U32.HI R5, RZ, 0x7, R18 ;  /* 0x00000007ff057819 */ /* 0x003fe20000011612 */
[----:B------:R-:W-:Y:S01]  /*21f0*/  ULDC UR8, c[0x0][0x284] ;  /* 0x0000a10000087ab9 */ /* 0x000fe20000000800 */
[----:B------:R-:W-:Y:S01]  /*2200*/  LOP3.LUT R4, R18, 0x60, RZ, 0xc0, !PT ;  /* 0x0000006012047812 */ /* 0x000fe200078ec0ff */
[----:B------:R-:W-:Y:S01]  /*2210*/  USHF.R.U32.HI UR4, URZ, 0x1, UR39 ;  /* 0x000000013f047899 */ /* 0x000fe20008011627 */
[----:B------:R-:W-:Y:S01]  /*2220*/  LOP3.LUT R3, R0, 0x7, RZ, 0xc0, !PT ;  /* 0x0000000700037812 */ /* 0x000fe200078ec0ff */
[----:B------:R-:W-:Y:S01]  /*2230*/  UISETP.GT.U32.AND UP1, UPT, UR39, 0x1, UPT ;  /* 0x000000012700788c */ /* 0x000fe2000bf24070 */
[----:B------:R-:W-:Y:S01]  /*2240*/  LOP3.LUT R0, R5, 0x1, RZ, 0xc0, !PT ;  /* 0x0000000105007812 */ /* 0x000fe200078ec0ff */
[----:B------:R-:W-:Y:S01]  /*2250*/  ULOP3.LUT UR4, UR4, 0x1, URZ, 0xc0, !UPT ;  /* 0x0000000104047892 */ /* 0x000fe2000f8ec03f */
[----:B------:R-:W-:Y:S01]  /*2260*/  SHF.R.U32.HI R10, RZ, 0x1, R4 ;  /* 0x00000001ff0a7819 */ /* 0x000fe20000011604 */
[----:B------:R-:W-:Y:S01]  /*2270*/  IMAD.SHL.U32 R4, R18, 0x2, RZ ;  /* 0x0000000212047824 */ /* 0x000fe200078e00ff */
[----:B------:R-:W-:Y:S01]  /*2280*/  SHF.R.S32.HI R21, RZ, 0x1f, R23 ;  /* 0x0000001fff157819 */ /* 0x000fe20000011417 */
[----:B------:R-:W-:Y:S01]  /*2290*/  IMAD.SHL.U32 R8, R0, 0x40, RZ ;  /* 0x0000004000087824 */ /* 0x000fe200078e00ff */
[--C-:B------:R-:W-:Y:S01]  /*22a0*/  IADD3 R5, RZ, -R10, -R3.reuse ;  /* 0x8000000aff057210 */ /* 0x100fe20007ffe803 */
[----:B------:R-:W-:Y:S01]  /*22b0*/  UISETP.NE.U32.AND UP0, UPT, UR4, 0x1, UPT ;  /* 0x000000010400788c */ /* 0x000fe2000bf05070 */
[----:B------:R-:W-:Y:S01]  /*22c0*/  LOP3.LUT R4, R4, 0x6, RZ, 0xc0, !PT ;  /* 0x0000000604047812 */ /* 0x000fe200078ec0ff */
[----:B------:R-:W-:Y:S01]  /*22d0*/  ULDC.64 UR6, c[0x0][0x5d0] ;  /* 0x0001740000067ab9 */ /* 0x000fe20000000a00 */
[----:B------:R-:W-:Y:S01]  /*22e0*/  LOP3.LUT R3, R8, 0x40, R3, 0xe2, !PT ;  /* 0x0000004008037812 */ /* 0x000fe200078ee203 */
[----:B------:R-:W-:Y:S01]  /*22f0*/  IMAD R11, R0, -0x40, R5 ;  /* 0xffffffc0000b7824 */ /* 0x000fe200078e0205 */
[----:B------:R-:W-:Y:S01]  /*2300*/  LOP3.LUT R0, R18, 0x3, RZ, 0xc0, !PT ;  /* 0x0000000312007812 */ /* 0x000fe200078ec0ff */
[----:B------:R-:W-:Y:S01]  /*2310*/  UISETP.LT.U32.AND UP1, UPT, UR40, 0x2, UP1 ;  /* 0x000000022800788c */ /* 0x000fe20008f21070 */
[----:B------:R-:W-:Y:S01]  /*2320*/  PRMT R8, R4, 0x6540, R153 ;  /* 0x0000654004087816 */ /* 0x000fe20000000099 */
[----:B------:R-:W-:Y:S01]  /*2330*/  IMAD.SHL.U32 R153, R153, 0x100, RZ ;  /* 0x0000010099997824 */ /* 0x000fe200078e00ff */
[----:B------:R-:W-:Y:S01]  /*2340*/  UISETP.GT.U32.AND UP0, UPT, UR40, 0x1, !UP0 ;  /* 0x000000012800788c */ /* 0x000fe2000c704070 */
[----:B--2---:R-:W-:Y:S01]  /*2350*/  IMAD R12, R0, -0x2, R6 ;  /* 0xfffffffe000c7824 */ /* 0x004fe200078e0206 */
[----:B------:R-:W-:Y:S01]  /*2360*/  SHF.R.S32.HI R9, RZ, 0x1f, R8 ;  /* 0x0000001fff097819 */ /* 0x000fe20000011408 */
[C---:B------:R-:W-:Y:S01]  /*2370*/  IMAD.SHL.U32 R0, R154.reuse, 0x80, RZ ;  /* 0x000000809a007824 */ /* 0x040fe200078e00ff */
[----:B------:R-:W-:Y:S01]  /*2380*/  ISETP.GE.AND P0, PT, R153, R6, PT ;  /* 0x000000069900720c */ /* 0x000fe20003f06270 */
[----:B------:R-:W-:Y:S01]  /*2390*/  IMAD R4, R21, UR6, RZ ;  /* 0x0000000615047c24 */ /* 0x000fe2000f8e02ff */
[----:B------:R-:W-:Y:S01]  /*23a0*/  USEL UR5, URZ, 0x1, !UP1 ;  /* 0x000000013f057887 */ /* 0x000fe2000c800000 */
[----:B------:R-:W-:Y:S01]  /*23b0*/  IMAD.WIDE R6, R154, 0x80, RZ ;  /* 0x000000809a067825 */ /* 0x000fe200078e02ff */
[C---:B------:R-:W-:Y:S01]  /*23c0*/  ISETP.GE.OR P0, PT, R0.reuse, UR8, P0 ;  /* 0x0000000800007c0c */ /* 0x040fe20008706670 */
[----:B------:R-:W-:Y:S01]  /*23d0*/  USEL UR4, URZ, 0x1, !UP0 ;  /* 0x000000013f047887 */ /* 0x000fe2000c000000 */
[----:B------:R-:W-:Y:S01]  /*23e0*/  IADD3 R0, -R0, UR8, R11 ;  /* 0x0000000800007c10 */ /* 0x000fe2000fffe10b */
[C---:B------:R-:W-:Y:S01]  /*23f0*/  IMAD R13, R23.reuse, UR7, R4 ;  /* 0x00000007170d7c24 */ /* 0x040fe2000f8e0204 */
[----:B------:R-:W-:Y:S01]  /*2400*/  ULOP3.LUT UR39, UR39, 0x1, URZ, 0xc0, !UPT ;  /* 0x0000000127277892 */ /* 0x000fe2000f8ec03f */
[----:B------:R-:W-:Y:S01]  /*2410*/  IMAD.WIDE.U32 R4, R23, UR6, R8 ;  /* 0x0000000617047c25 */ /* 0x000fe2000f8e0008 */
[----:B------:R-:W-:Y:S01]  /*2420*/  ULOP3.LUT UR38, UR4, UR38, UR5, 0x96, !UPT ;  /* 0x0000002604267292 */ /* 0x000fe2000f8e9605 */
[----:B------:R-:W-:-:S02]  /*2430*/  LOP3.LUT R171, R6, R3, R10, 0xfe, !PT ;  /* 0x0000000306ab7212 */ /* 0x000fc400078efe0a */
[----:B------:R-:W-:Y:S02]  /*2440*/  IMAD.IADD R5, R5, 0x1, R13 ;  /* 0x0000000105057824 */ /* 0x000fe400078e020d */
[----:B------:R-:W-:Y:S02]  /*2450*/  IMAD.IADD R3, R12, 0x1, -R153 ;  /* 0x000000010c037824 */ /* 0x000fe400078e0a99 */
[----:B------:R-:W-:Y:S01]  /*2460*/  IMAD.MOV.U32 R154, RZ, RZ, -0x1 ;  /* 0xffffffffff9a7424 */ /* 0x000fe200078e00ff */
[----:B------:R-:W-:Y:S06]  /*2470*/  @P0 BRA `(.L_x_32) ;  /* 0x0000007800d80947 */ /* 0x000fec0003800000 */
[----:B------:R-:W0:Y:S01]  /*2480*/  LDC.64 R10, c[0x0][0x5c8] ;  /* 0x00017200ff0a7b82 */ /* 0x000e220000000a00 */
[----:B-----5:R-:W-:Y:S01]  /*2490*/  FSETP.NEU.AND P0, PT, R156, RZ, PT ;  /* 0x000000ff9c00720b */ /* 0x020fe20003f0d000 */
[----:B------:R-:W-:Y:S01]  /*24a0*/  BSSY B0, `(.L_x_32) ;  /* 0x00007b3000007945 */ /* 0x000fe20003800000 */
[----:B------:R-:W-:-:S04]  /*24b0*/  ISETP.GT.AND P1, PT, R3, RZ, PT ;  /* 0x000000ff0300720c */ /* 0x000fc80003f24270 */
[----:B------:R-:W-:Y:S01]  /*24c0*/  ISETP.GT.AND P2, PT, R0, RZ, P1 ;  /* 0x000000ff0000720c */ /* 0x000fe20000f44270 */
[-C--:B0-----:R-:W-:Y:S02]  /*24d0*/  IMAD R12, R7, R10.reuse, RZ ;  /* 0x0000000a070c7224 */ /* 0x081fe400078e02ff */
[----:B------:R-:W-:-:S04]  /*24e0*/  IMAD.WIDE.U32 R162, R171, R10, R4 ;  /* 0x0000000aaba27225 */ /* 0x000fc800078e0004 */
[----:B------:R-:W-:-:S04]  /*24f0*/  IMAD R5, R171, R11, R12 ;  /* 0x0000000bab057224 */ /* 0x000fc800078e020c */
[----:B------:R-:W-:Y:S01]  /*2500*/  IMAD.IADD R173, R163, 0x1, R5 ;  /* 0x00000001a3ad7824 */ /* 0x000fe200078e0205 */
[----:B------:R-:W-:Y:S06]  /*2510*/  @!P0 BRA `(.L_x_33) ;  /* 0x0000005400948947 */ /* 0x000fec0003800000 */
[----:B------:R-:W0:Y:S01]  /*2520*/  LDC.64 R14, c[0x0][0x5b8] ;  /* 0x00016e00ff0e7b82 */ /* 0x000e220000000a00 */
[----:B------:R-:W-:-:S07]  /*2530*/  ULDC.64 UR4, c[0x0][0x5c0] ;  /* 0x0001700000047ab9 */ /* 0x000fce0000000a00 */
[----:B------:R-:W1:Y:S08]  /*2540*/  LDC.64 R168, c[0x0][0x5b0] ;  /* 0x00016c00ffa87b82 */ /* 0x000e700000000a00 */
[----:B------:R-:W2:Y:S01]  /*2550*/  LDC.64 R12, c[0x0][0x5a8] ;  /* 0x00016a00ff0c7b82 */ /* 0x000ea20000000a00 */
[-C--:B0-----:R-:W-:Y:S02]  /*2560*/  IMAD R4, R21, R14.reuse, RZ ;  /* 0x0000000e15047224 */ /* 0x081fe400078e02ff */
[----:B------:R-:W-:-:S04]  /*2570*/  IMAD.WIDE.U32 R164, R23, R14, R8 ;  /* 0x0000000e17a47225 */ /* 0x000fc800078e0008 */
[----:B------:R-:W-:Y:S02]  /*2580*/  IMAD R163, R23, R15, R4 ;  /* 0x0000000f17a37224 */ /* 0x000fe400078e0204 */
[-C--:B-1----:R-:W-:Y:S02]  /*2590*/  IMAD R6, R7, R168.reuse, RZ ;  /* 0x000000a807067224 */ /* 0x082fe400078e02ff */
[----:B------:R-:W-:Y:S02]  /*25a0*/  IMAD.IADD R21, R165, 0x1, R163 ;  /* 0x00000001a5157824 */ /* 0x000fe400078e02a3 */
[----:B------:R-:W-:Y:S02]  /*25b0*/  IMAD.MOV.U32 R20, RZ, RZ, R164 ;  /* 0x000000ffff147224 */ /* 0x000fe400078e00a4 */
[C---:B------:R-:W-:Y:S02]  /*25c0*/  IMAD R167, R171.reuse, R169, R6 ;  /* 0x000000a9aba77224 */ /* 0x040fe400078e0206 */
[----:B------:R-:W-:-:S04]  /*25d0*/  IMAD.WIDE.U32 R4, R171, R168, R20 ;  /* 0x000000a8ab047225 */ /* 0x000fc800078e0014 */
[----:B------:R-:W-:Y:S01]  /*25e0*/  IMAD.IADD R5, R5, 0x1, R167 ;  /* 0x0000000105057824 */ /* 0x000fe200078e02a7 */
[----:B--2---:R-:W-:-:S04]  /*25f0*/  LEA R6, P0, R4, R12, 0x2 ;  /* 0x0000000c04067211 */ /* 0x004fc800078010ff */
[----:B------:R-:W-:-:S05]  /*2600*/  LEA.HI.X R7, R4, R13, R5, 0x2, P0 ;  /* 0x0000000d04077211 */ /* 0x000fca00000f1405 */
[----:B------:R0:W2:Y:S01]  /*2610*/  @P2 LDG.E.LTC128B R15, desc[UR36][R6.64] ;  /* 0x00000024060f2981 */ /* 0x0000a2000c1e1920 */
[----:B------:R-:W-:Y:S01]  /*2620*/  IMAD.WIDE.U32 R4, R171, R168, R8 ;  /* 0x000000a8ab047225 */ /* 0x000fe200078e0008 */
[----:B------:R-:W-:Y:S01]  /*2630*/  ISETP.GT.AND P0, PT, R3, 0x1, PT ;  /* 0x000000010300780c */ /* 0x000fe20003f04270 */
[----:B------:R-:W-:Y:S01]  /*2640*/  BSSY B1, `(.L_x_34) ;  /* 0x0000013000017945 */ /* 0x000fe20003800000 */
[C---:B------:R-:W-:Y:S01]  /*2650*/  SHF.L.U64.HI R161, R168.reuse, 0x3, R169 ;  /* 0x00000003a8a17819 */ /* 0x040fe200000102a9 */
[----:B------:R-:W-:Y:S02]  /*2660*/  IMAD.IADD R5, R167, 0x1, R5 ;  /* 0x00000001a7057824 */ /* 0x000fe400078e0205 */
[----:B------:R-:W-:Y:S02]  /*2670*/  IMAD.SHL.U32 R160, R168, 0x8, RZ ;  /* 0x00000008a8a07824 */ /* 0x000fe400078e00ff */
[----:B------:R-:W-:Y:S01]  /*2680*/  IMAD.WIDE.U32 R158, R23, R14, R4 ;  /* 0x0000000e179e7225 */ /* 0x000fe200078e0004 */
[----:B------:R-:W-:-:S03]  /*2690*/  LEA R4, P3, R162, UR4, 0x2 ;  /* 0x00000004a2047c11 */ /* 0x000fc6000f8610ff */
[----:B0-----:R-:W-:Y:S01]  /*26a0*/  IMAD.IADD R7, R163, 0x1, R159 ;  /* 0x00000001a3077824 */ /* 0x001fe200078e029f */
[----:B------:R-:W-:Y:S01]  /*26b0*/  LEA.HI.X R5, R162, UR5, R173, 0x2, P3 ;  /* 0x00000005a2057c11 */ /* 0x000fe200098f14ad */
[----:B------:R-:W-:Y:S01]  /*26c0*/  IMAD.WIDE.U32 R160, R171, R168, R160 ;  /* 0x000000a8aba07225 */ /* 0x000fe200078e00a0 */
[----:B------:R-:W-:Y:S02]  /*26d0*/  ISETP.GT.AND P3, PT, R0, RZ, P0 ;  /* 0x000000ff0000720c */ /* 0x000fe40000764270 */
[----:B------:R-:W-:-:S04]  /*26e0*/  LEA R6, P4, R158, R12, 0x2 ;  /* 0x0000000c9e067211 */ /* 0x000fc800078810ff */
[----:B------:R-:W-:Y:S02]  /*26f0*/  LEA.HI.X R7, R158, R13, R7, 0x2, P4 ;  /* 0x0000000d9e077211 */ /* 0x000fe400020f1407 */
[----:B--2---:R-:W-:-:S05]  /*2700*/  LOP3.LUT R153, R15, 0xffffe000, RZ, 0xc0, !PT ;  /* 0xffffe0000f997812 */ /* 0x004fca00078ec0ff */
[----:B------:R-:W-:-:S04]  /*2710*/  FMUL R153, R153, R156 ;  /* 0x0000009c99997220 */ /* 0x000fc80000400000 */
[----:B------:R-:W-:-:S05]  /*2720*/  FFMA R153, R24, R155, R153 ;  /* 0x0000009b18997223 */ /* 0x000fca0000000099 */
[----:B------:R-:W-:-:S05]  /*2730*/  F2FP.TF32.F32.PACK_B R153, R153 ;  /* 0x00000099ff99723e */ /* 0x000fca00024050ff */
[----:B------:R0:W-:Y:S01]  /*2740*/  @P2 STG.E desc[UR36][R4.64], R153 ;  /* 0x0000009904002986 */ /* 0x0001e2000c101924 */
[----:B------:R-:W-:Y:S05]  /*2750*/  @!P3 BRA `(.L_x_35) ;  /* 0x000000000004b947 */ /* 0x000fea0003800000 */
[----:B------:R1:W5:Y:S02]  /*2760*/  LDG.E.LTC128B R15, desc[UR36][R6.64+0x4] ;  /* 0x00000424060f7981 */ /* 0x000364000c1e1920 */
.L_x_35:
[----:B------:R-:W-:Y:S05]  /*2770*/  BSYNC B1 ;  /* 0x0000000000017941 */ /* 0x000fea0003800000 */
.L_x_34:
[----:B0----5:R-:W-:Y:S01]  /*2780*/  LOP3.LUT R153, R15, 0xffffe000, RZ, 0xc0, !PT ;  /* 0xffffe0000f997812 */ /* 0x021fe200078ec0ff */
[----:B------:R-:W-:Y:S01]  /*2790*/  IMAD.IADD R167, R167, 0x1, R161 ;  /* 0x00000001a7a77824 */ /* 0x000fe200078e02a1 */
[----:B------:R-:W-:Y:S01]  /*27a0*/  IADD3 R164, P2, R164, R160, RZ ;  /* 0x000000a0a4a47210 */ /* 0x000fe20007f5e0ff */
[----:B------:R-:W-:Y:S01]  /*27b0*/  IMAD.MOV.U32 R24, RZ, RZ, R15 ;  /* 0x000000ffff187224 */ /* 0x000fe200078e000f */
[----:B------:R-:W-:Y:S01]  /*27c0*/  ISETP.GT.AND P1, PT, R0, 0x8, P1 ;  /* 0x000000080000780c */ /* 0x000fe20000f24270 */
[----:B------:R-:W-:Y:S02]  /*27d0*/  FMUL R20, R153, R156 ;  /* 0x0000009c99147220 */ /* 0x000fe40000400000 */
[----:B------:R-:W-:Y:S02]  /*27e0*/  IMAD.X R21, R167, 0x1, R21, P2 ;  /* 0x00000001a7157824 */ /* 0x000fe400010e0615 */
[----:B------:R-:W-:Y:S01]  /*27f0*/  FFMA R153, R25, R155, R20 ;  /* 0x0000009b19997223 */ /* 0x000fe20000000014 */
[----:B------:R-:W-:-:S04]  /*2800*/  LEA R20, P2, R164, R12, 0x2 ;  /* 0x0000000ca4147211 */ /* 0x000fc800078410ff */
[----:B------:R-:W-:Y:S02]  /*2810*/  F2FP.TF32.F32.PACK_B R153, R153 ;  /* 0x00000099ff99723e */ /* 0x000fe400024050ff */
[----:B------:R-:W-:-:S03]  /*2820*/  LEA.HI.X R21, R164, R13, R21, 0x2, P2 ;  /* 0x0000000da4157211 */ /* 0x000fc600010f1415 */
[----:B------:R0:W-:Y:S04]  /*2830*/  @P3 STG.E desc[UR36][R4.64+0x4], R153 ;  /* 0x0000049904003986 */ /* 0x0001e8000c101924 */
[----:B------:R-:W2:Y:S01]  /*2840*/  @P1 LDG.E.LTC128B R24, desc[UR36][R20.64] ;  /* 0x0000002414181981 */ /* 0x000ea2000c1e1920 */
[----:B------:R-:W-:Y:S01]  /*2850*/  IADD3 R8, P2, R8, R160, RZ ;  /* 0x000000a008087210 */ /* 0x000fe20007f5e0ff */
[----:B------:R-:W-:Y:S01]  /*2860*/  BSSY B1, `(.L_x_36) ;  /* 0x0000011000017945 */ /* 0x000fe20003800000 */
[----:B------:R-:W-:Y:S02]  /*2870*/  SHF.L.U64.HI R11, R10, 0x5, R11 ;  /* 0x000000050a0b7819 */ /* 0x000fe4000001020b */
[----:B------:R-:W-:Y:S01]  /*2880*/  ISETP.GT.AND P0, PT, R0, 0x8, P0 ;  /* 0x000000080000780c */ /* 0x000fe20000704270 */
[----:B------:R-:W-:Y:S01]  /*2890*/  IMAD.X R9, R9, 0x1, R167, P2 ;  /* 0x0000000109097824 */ /* 0x000fe200010e06a7 */
[----:B------:R-:W-:-:S05]  /*28a0*/  LEA R10, P2, R10, R4, 0x5 ;  /* 0x000000040a0a7211 */ /* 0x000fca00078428ff */
[----:B------:R-:W-:Y:S01]  /*28b0*/  IMAD.X R11, R11, 0x1, R5, P2 ;  /* 0x000000010b0b7824 */ /* 0x000fe200010e0605 */
[----:B--2---:R-:W-:-:S05]  /*28c0*/  LOP3.LUT R15, R24, 0xffffe000, RZ, 0xc0, !PT ;  /* 0xffffe000180f7812 */ /* 0x004fca00078ec0ff */
[----:B------:R-:W-:Y:S01]  /*28d0*/  FMUL R25, R15, R156 ;  /* 0x0000009c0f197220 */ /* 0x000fe20000400000 */
[----:B------:R-:W-:-:S04]  /*28e0*/  IMAD.WIDE.U32 R14, R23, R14, R8 ;  /* 0x0000000e170e7225 */ /* 0x000fc800078e0008 */
[----:B------:R-:W-:Y:S01]  /*28f0*/  FFMA R25, R26, R155, R25 ;  /* 0x0000009b1a197223 */ /* 0x000fe20000000019 */
[----:B------:R-:W-:Y:S01]  /*2900*/  IMAD.IADD R9, R163, 0x1, R15 ;  /* 0x00000001a3097824 */ /* 0x000fe200078e020f */
[----:B------:R-:W-:-:S03]  /*2910*/  LEA R8, P3, R14, R12, 0x2 ;  /* 0x0000000c0e087211 */ /* 0x000fc600078610ff */
[----:B------:R-:W-:Y:S02]  /*2920*/  F2FP.TF32.F32.PACK_B R25, R25 ;  /* 0x00000019ff19723e */ /* 0x000fe400024050ff */
[----:B------:R-:W-:-:S03]  /*2930*/  LEA.HI.X R9, R14, R13, R9, 0x2, P3 ;  /* 0x0000000d0e097211 */ /* 0x000fc600018f1409 */
[----:B------:R0:W-:Y:S01]  /*2940*/  @P1 STG.E desc[UR36][R10.64], R25 ;  /* 0x000000190a001986 */ /* 0x0001e2000c101924 */
[----:B------:R-:W-:Y:S05]  /*2950*/  @!P0 BRA `(.L_x_37) ;  /* 0x0000000000048947 */ /* 0x000fea0003800000 */
[----:B------:R2:W5:Y:S02]  /*2960*/  LDG.E.LTC128B R24, desc[UR36][R8.64+0x4] ;  /* 0x0000042408187981 */ /* 0x000564000c1e1920 */
.L_x_37:
[----:B------:R-:W-:Y:S05]  /*2970*/  BSYNC B1 ;  /* 0x0000000000017941 */ /* 0x000fea0003800000 */
.L_x_36:
[----:B-----5:R-:W-:Y:S01]  /*2980*/  LOP3.LUT R13, R24, 0xffffe000, RZ, 0xc0, !PT ;  /* 0xffffe000180d7812 */ /* 0x020fe200078ec0ff */
[----:B------:R-:W-:Y:S01]  /*2990*/  BSSY B1, `(.L_x_38) ;  /* 0x0000009000017945 */ /* 0x000fe20003800000 */
[----:B------:R-:W-:-:S03]  /*29a0*/  ISETP.GT.AND P1, PT, R3, 0x8, PT ;  /* 0x000000080300780c */ /* 0x000fc60003f24270 */
[----:B------:R-:W-:Y:S01]  /*29b0*/  FMUL R12, R13, R156 ;  /* 0x0000009c0d0c7220 */ /* 0x000fe20000400000 */
[----:B------:R-:W-:-:S03]  /*29c0*/  ISETP.GT.AND P2, PT, R0, RZ, P1 ;  /* 0x000000ff0000720c */ /* 0x000fc60000f44270 */
[----:B------:R-:W-:-:S05]  /*29d0*/  FFMA R27, R27, R155, R12 ;  /* 0x0000009b1b1b7223 */ /* 0x000fca000000000c */
[----:B------:R-:W-:-:S05]  /*29e0*/  F2FP.TF32.F32.PACK_B R27, R27 ;  /* 0x0000001bff1b723e */ /* 0x000fca00024050ff */
[----:B------:R3:W-:Y:S01]  /*29f0*/  @P0 STG.E desc[UR36][R10.64+0x4], R27 ;  /* 0x0000041b0a000986 */ /* 0x0007e2000c101924 */
[----:B------:R-:W-:Y:S05]  /*2a00*/  @!P2 BRA `(.L_x_39) ;  /* 0x000000000004a947 */ /* 0x000fea0003800000 */
[----:B------:R4:W5:Y:S02]  /*2a10*/  LDG.E.LTC128B R24, desc[UR36][R6.64+0x20] ;  /* 0x0000202406187981 */ /* 0x000964000c1e1920 */
.L_x_39:
[----:B------:R-:W-:Y:S05]  /*2a20*/  BSYNC B1 ;  /* 0x0000000000017941 */ /* 0x000fea0003800000 */
.L_x_38:
        /* <DEDUP_REMOVED lines=10> */
.L_x_41:
[----:B------:R-:W-:Y:S05]  /*2ad0*/  BSYNC B1 ;  /* 0x0000000000017941 */ /* 0x000fea0003800000 */
.L_x_40:
[----:B0----5:R-:W-:Y:S01]  /*2ae0*/  LOP3.LUT R13, R24, 0xffffe000, RZ, 0xc0, !PT ;  /* 0xffffe000180d7812 */ /* 0x021fe200078ec0ff */
[----:B------:R-:W-:Y:S01]  /*2af0*/  BSSY B1, `(.L_x_42) ;  /* 0x0000008000017945 */ /* 0x000fe20003800000 */
[----:B------:R-:W-:-:S03]  /*2b00*/  ISETP.GT.AND P1, PT, R0, 0x8, P1 ;  /* 0x000000080000780c */ /* 0x000fc60000f24270 */
[----:B------:R-:W-:-:S04]  /*2b10*/  FMUL R12, R13, R156 ;  /* 0x0000009c0d0c7220 */ /* 0x000fc80000400000 */
[----:B------:R-:W-:-:S05]  /*2b20*/  FFMA R29, R29, R155, R12 ;  /* 0x0000009b1d1d7223 */ /* 0x000fca000000000c */
[----:B------:R-:W-:-:S05]  /*2b30*/  F2FP.TF32.F32.PACK_B R29, R29 ;  /* 0x0000001dff1d723e */ /* 0x000fca00024050ff */
[----:B------:R0:W-:Y:S01]  /*2b40*/  @P3 STG.E desc[UR36][R4.64+0x24], R29 ;  /* 0x0000241d04003986 */ /* 0x0001e2000c101924 */
[----:B------:R-:W-:Y:S05]  /*2b50*/  @!P1 BRA `(.L_x_43) ;  /* 0x0000000000049947 */ /* 0x000fea0003800000 */
[----:B------:R0:W5:Y:S02]  /*2b60*/  LDG.E.LTC128B R24, desc[UR36][R8.64+0x20] ;  /* 0x0000202408187981 */ /* 0x000164000c1e1920 */
.L_x_43:
[----:B------:R-:W-:Y:S05]  /*2b70*/  BSYNC B1 ;  /* 0x0000000000017941 */ /* 0x000fea0003800000 */
.L_x_42:
[----:B-----5:R-:W-:Y:S01]  /*2b80*/  LOP3.LUT R13, R24, 0xffffe000, RZ, 0xc0, !PT ;  /* 0xffffe000180d7812 */ /* 0x020fe200078ec0ff */
        /* <DEDUP_REMOVED lines=8> */
.L_x_45:
[----:B------:R-:W-:Y:S05]  /*2c10*/  BSYNC B1 ;  /* 0x0000000000017941 */ /* 0x000fea0003800000 */
.L_x_44:
[----:B0----5:R-:W-:Y:S01]  /*2c20*/  LOP3.LUT R13, R24, 0xffffe000, RZ, 0xc0, !PT ;  /* 0xffffe000180d7812 */ /* 0x021fe200078ec0ff */
        /* <DEDUP_REMOVED lines=9> */
.L_x_47:
[----:B------:R-:W-:Y:S05]  /*2cc0*/  BSYNC B1 ;  /* 0x0000000000017941 */ /* 0x000fea0003800000 */
.L_x_46:
        /* <DEDUP_REMOVED lines=10> */
.L_x_49:
[----:B------:R-:W-:Y:S05]  /*2d70*/  BSYNC B1 ;  /* 0x0000000000017941 */ /* 0x000fea0003800000 */
.L_x_48:
        /* <DEDUP_REMOVED lines=9> */
.L_x_51:
[----:B------:R-:W-:Y:S05]  /*2e10*/  BSYNC B1 ;  /* 0x0000000000017941 */ /* 0x000fea0003800000 */
.L_x_50:
        /* <DEDUP_REMOVED lines=9> */
.L_x_53:
[----:B------:R-:W-:Y:S05]  /*2eb0*/  BSYNC B1 ;  /* 0x0000000000017941 */ /* 0x000fea0003800000 */
.L_x_52:
        /* <DEDUP_REMOVED lines=10> */
.L_x_55:
[----:B------:R-:W-:Y:S05]  /*2f60*/  BSYNC B1 ;  /* 0x0000000000017941 */ /* 0x000fea0003800000 */
.L_x_54:
        /* <DEDUP_REMOVED lines=10> */
.L_x_57:
[----:B------:R-:W-:Y:S05]  /*3010*/  BSYNC B1 ;  /* 0x0000000000017941 */ /* 0x000fea0003800000 */
.L_x_56:
        /* <DEDUP_REMOVED lines=9> */
.L_x_59:
[----:B------:R-:W-:Y:S05]  /*30b0*/  BSYNC B1 ;  /* 0x0000000000017941 */ /* 0x000fea0003800000 */
.L_x_58:
        /* <DEDUP_REMOVED lines=9> */
.L_x_61:
[----:B------:R-:W-:Y:S05]  /*3150*/  BSYNC B1 ;  /* 0x0000000000017941 */ /* 0x000fea0003800000 */
.L_x_60:
        /* <DEDUP_REMOVED lines=10> */
.L_x_63:
[----:B------:R-:W-:Y:S05]  /*3200*/  BSYNC B1 ;  /* 0x0000000000017941 */ /* 0x000fea0003800000 */
.L_x_62:
        /* <DEDUP_REMOVED lines=10> */
.L_x_65:
[----:B------:R-:W-:Y:S05]  /*32b0*/  BSYNC B1 ;  /* 0x0000000000017941 */ /* 0x000fea0003800000 */
.L_x_64:
        /* <DEDUP_REMOVED lines=9> */
.L_x_67:
[----:B------:R-:W-:Y:S05]  /*3350*/  BSYNC B1 ;  /* 0x0000000000017941 */ /* 0x000fea0003800000 */
.L_x_66:
        /* <DEDUP_REMOVED lines=9> */
.L_x_69:
[----:B------:R-:W-:Y:S05]  /*33f0*/  BSYNC B1 ;  /* 0x0000000000017941 */ /* 0x000fea0003800000 */
.L_x_68:
        /* <DEDUP_REMOVED lines=10> */
.L_x_71:
[----:B------:R-:W-:Y:S05]  /*34a0*/  BSYNC B1 ;  /* 0x0000000000017941 */ /* 0x000fea0003800000 */
.L_x_70:
        /* <DEDUP_REMOVED lines=10> */
.L_x_73:
[----:B------:R-:W-:Y:S05]  /*3550*/  BSYNC B1 ;  /* 0x0000000000017941 */ /* 0x000fea0003800000 */
.L_x_72:
        /* <DEDUP_REMOVED lines=9> */
.L_x_75:
[----:B------:R-:W-:Y:S05]  /*35f0*/  BSYNC B1 ;  /* 0x0000000000017941 */ /* 0x000fea0003800000 */
.L_x_74:
        /* <DEDUP_REMOVED lines=9> */
.L_x_77:
[----:B------:R-:W-:Y:S05]  /*3690*/  BSYNC B1 ;  /* 0x0000000000017941 */ /* 0x000fea0003800000 */
.L_x_76:
        /* <DEDUP_REMOVED lines=10> */
.L_x_79:
[----:B------:R-:W-:Y:S05]  /*3740*/  BSYNC B1 ;  /* 0x0000000000017941 */ /* 0x000fea0003800000 */
.L_x_78:
        /* <DEDUP_REMOVED lines=10> */
.L_x_81:
[----:B------:R-:W-:Y:S05]  /*37f0*/  BSYNC B1 ;  /* 0x0000000000017941 */ /* 0x000fea0003800000 */
.L_x_80:
        /* <DEDUP_REMOVED lines=9> */
.L_x_83:
[----:B------:R-:W-:Y:S05]  /*3890*/  BSYNC B1 ;  /* 0x0000000000017941 */ /* 0x000fea0003800000 */
.L_x_82:
        /* <DEDUP_REMOVED lines=9> */
.L_x_85:
[----:B------:R-:W-:Y:S05]  /*3930*/  BSYNC B1 ;  /* 0x0000000000017941 */ /* 0x000fea0003800000 */
.L_x_84:
        /* <DEDUP_REMOVED lines=10> */
.L_x_87:
[----:B------:R-:W-:Y:S05]  /*39e0*/  BSYNC B1 ;  /* 0x0000000000017941 */ /* 0x000fea0003800000 */
.L_x_86:
        /* <DEDUP_REMOVED lines=10> */
.L_x_89:
[----:B------:R-:W-:Y:S05]  /*3a90*/  BSYNC B1 ;  /* 0x0000000000017941 */ /* 0x000fea0003800000 */
.L_x_88:
        /* <DEDUP_REMOVED lines=9> */
.L_x_91:
[----:B------:R-:W-:Y:S05]  /*3b30*/  BSYNC B1 ;  /* 0x0000000000017941 */ /* 0x000fea0003800000 */
.L_x_90:
        /* <DEDUP_REMOVED lines=9> */
.L_x_93:
[----:B------:R-:W-:Y:S05]  /*3bd0*/  BSYNC B1 ;  /* 0x0000000000017941 */ /* 0x000fea0003800000 */
.L_x_92:
        /* <DEDUP_REMOVED lines=10> */
.L_x_95:
[----:B------:R-:W-:Y:S05]  /*3c80*/  BSYNC B1 ;  /* 0x0000000000017941 */ /* 0x000fea0003800000 */
.L_x_94:
        /* <DEDUP_REMOVED lines=10> */
.L_x_97:
[----:B------:R-:W-:Y:S05]  /*3d30*/  BSYNC B1 ;  /* 0x0000000000017941 */ /* 0x000fea0003800000 */
.L_x_96:
        /* <DEDUP_REMOVED lines=9> */
.L_x_99:
[----:B------:R-:W-:Y:S05]  /*3dd0*/  BSYNC B1 ;  /* 0x0000000000017941 */ /* 0x000fea0003800000 */
.L_x_98:
        /* <DEDUP_REMOVED lines=9> */
.L_x_101:
[----:B------:R-:W-:Y:S05]  /*3e70*/  BSYNC B1 ;  /* 0x0000000000017941 */ /* 0x000fea0003800000 */
.L_x_100:
        /* <DEDUP_REMOVED lines=10> */
.L_x_103:
[----:B------:R-:W-:Y:S05]  /*3f20*/  BSYNC B1 ;  /* 0x0000000000017941 */ /* 0x000fea0003800000 */
.L_x_102:
        /* <DEDUP_REMOVED lines=10> */
.L_x_105:
[----:B------:R-:W-:Y:S05]  /*3fd0*/  BSYNC B1 ;  /* 0x0000000000017941 */ /* 0x000fea0003800000 */
.L_x_104:
        /* <DEDUP_REMOVED lines=9> */
.L_x_107:
[----:B------:R-:W-:Y:S05]  /*4070*/  BSYNC B1 ;  /* 0x0000000000017941 */ /* 0x000fea0003800000 */
.L_x_106:
        /* <DEDUP_REMOVED lines=9> */
.L_x_109:
[----:B------:R-:W-:Y:S05]  /*4110*/  BSYNC B1 ;  /* 0x0000000000017941 */ /* 0x000fea0003800000 */
.L_x_108:
        /* <DEDUP_REMOVED lines=10> */
.L_x_111:
[----:B------:R-:W-:Y:S05]  /*41c0*/  BSYNC B1 ;  /* 0x0000000000017941 */ /* 0x000fea0003800000 */
.L_x_110:
        /* <DEDUP_REMOVED lines=10> */
.L_x_113:
[----:B------:R-:W-:Y:S05]  /*4270*/  BSYNC B1 ;  /* 0x0000000000017941 */ /* 0x000fea0003800000 */
.L_x_112:
        /* <DEDUP_REMOVED lines=9> */
.L_x_115:
[----:B------:R-:W-:Y:S05]  /*4310*/  BSYNC B1 ;  /* 0x0000000000017941 */ /* 0x000fea0003800000 */
.L_x_114:
        /* <DEDUP_REMOVED lines=9> */
.L_x_117:
[----:B------:R-:W-:Y:S05]  /*43b0*/  BSYNC B1 ;  /* 0x0000000000017941 */ /* 0x000fea0003800000 */
.L_x_116:
        /* <DEDUP_REMOVED lines=10> */
.L_x_119:
[----:B------:R-:W-:Y:S05]  /*4460*/  BSYNC B1 ;  /* 0x0000000000017941 */ /* 0x000fea0003800000 */
.L_x_118:
        /* <DEDUP_REMOVED lines=10> */
.L_x_121:
[----:B------:R-:W-:Y:S05]  /*4510*/  BSYNC B1 ;  /* 0x0000000000017941 */ /* 0x000fea0003800000 */
.L_x_120:
        /* <DEDUP_REMOVED lines=9> */
.L_x_123:
[----:B------:R-:W-:Y:S05]  /*45b0*/  BSYNC B1 ;  /* 0x0000000000017941 */ /* 0x000fea0003800000 */
.L_x_122:
        /* <DEDUP_REMOVED lines=9> */
.L_x_125:
[----:B------:R-:W-:Y:S05]  /*4650*/  BSYNC B1 ;  /* 0x0000000000017941 */ /* 0x000fea0003800000 */
.L_x_124:
        /* <DEDUP_REMOVED lines=10> */
.L_x_127:
[----:B------:R-:W-:Y:S05]  /*4700*/  BSYNC B1 ;  /* 0x0000000000017941 */ /* 0x000fea0003800000 */
.L_x_126:
        /* <DEDUP_REMOVED lines=10> */
.L_x_129:
[----:B------:R-:W-:Y:S05]  /*47b0*/  BSYNC B1 ;  /* 0x0000000000017941 */ /* 0x000fea0003800000 */
.L_x_128:
        /* <DEDUP_REMOVED lines=9> */
.L_x_131:
[----:B------:R-:W-:Y:S05]  /*4850*/  BSYNC B1 ;  /* 0x0000000000017941 */ /* 0x000fea0003800000 */
.L_x_130:
        /* <DEDUP_REMOVED lines=9> */
.L_x_133:
[----:B------:R-:W-:Y:S05]  /*48f0*/  BSYNC B1 ;  /* 0x0000000000017941 */ /* 0x000fea0003800000 */
.L_x_132:
        /* <DEDUP_REMOVED lines=10> */
.L_x_135:
[----:B------:R-:W-:Y:S05]  /*49a0*/  BSYNC B1 ;  /* 0x0000000000017941 */ /* 0x000fea0003800000 */
.L_x_134:
        /* <DEDUP_REMOVED lines=10> */
.L_x_137:
[----:B------:R-:W-:Y:S05]  /*4a50*/  BSYNC B1 ;  /* 0x0000000000017941 */ /* 0x000fea0003800000 */
.L_x_136:
        /* <DEDUP_REMOVED lines=9> */
.L_x_139:
[----:B------:R-:W-:Y:S05]  /*4af0*/  BSYNC B1 ;  /* 0x0000000000017941 */ /* 0x000fea0003800000 */
.L_x_138:
        /* <DEDUP_REMOVED lines=9> */
.L_x_141:
[----:B------:R-:W-:Y:S05]  /*4b90*/  BSYNC B1 ;  /* 0x0000000000017941 */ /* 0x000fea0003800000 */
.L_x_140:
        /* <DEDUP_REMOVED lines=10> */
.L_x_143:
[----:B------:R-:W-:Y:S05]  /*4c40*/  BSYNC B1 ;  /* 0x0000000000017941 */ /* 0x000fea0003800000 */
.L_x_142:
        /* <DEDUP_REMOVED lines=10> */
.L_x_145:
[----:B------:R-:W-:Y:S05]  /*4cf0*/  BSYNC B1 ;  /* 0x0000000000017941 */ /* 0x000fea0003800000 */
.L_x_144:
        /* <DEDUP_REMOVED lines=9> */
.L_x_147:
[----:B------:R-:W-:Y:S05]  /*4d90*/  BSYNC B1 ;  /* 0x0000000000017941 */ /* 0x000fea0003800000 */
.L_x_146:
        /* <DEDUP_REMOVED lines=9> */
.L_x_149:
[----:B------:R-:W-:Y:S05]  /*4e30*/  BSYNC B1 ;  /* 0x0000000000017941 */ /* 0x000fea0003800000 */
.L_x_148:
        /* <DEDUP_REMOVED lines=10> */
.L_x_151:
[----:B------:R-:W-:Y:S05]  /*4ee0*/  BSYNC B1 ;  /* 0x0000000000017941 */ /* 0x000fea0003800000 */
.L_x_150:
        /* <DEDUP_REMOVED lines=10> */
.L_x_153:
[----:B------:R-:W-:Y:S05]  /*4f90*/  BSYNC B1 ;  /* 0x0000000000017941 */ /* 0x000fea0003800000 */
.L_x_152:
        /* <DEDUP_REMOVED lines=9> */
.L_x_155:
[----:B------:R-:W-:Y:S05]  /*5030*/  BSYNC B1 ;  /* 0x0000000000017941 */ /* 0x000fea0003800000 */
.L_x_154:
        /* <DEDUP_REMOVED lines=9> */
.L_x_157:
[----:B------:R-:W-:Y:S05]  /*50d0*/  BSYNC B1 ;  /* 0x0000000000017941 */ /* 0x000fea0003800000 */
.L_x_156:
        /* <DEDUP_REMOVED lines=10> */
.L_x_159:
[----:B------:R-:W-:Y:S05]  /*5180*/  BSYNC B1 ;  /* 0x0000000000017941 */ /* 0x000fea0003800000 */
.L_x_158:
        /* <DEDUP_REMOVED lines=10> */
.L_x_161:
[----:B------:R-:W-:Y:S05]  /*5230*/  BSYNC B1 ;  /* 0x0000000000017941 */ /* 0x000fea0003800000 */
.L_x_160:
        /* <DEDUP_REMOVED lines=9> */
.L_x_163:
[----:B------:R-:W-:Y:S05]  /*52d0*/  BSYNC B1 ;  /* 0x0000000000017941 */ /* 0x000fea0003800000 */
.L_x_162:
        /* <DEDUP_REMOVED lines=9> */
.L_x_165:
[----:B------:R-:W-:Y:S05]  /*5370*/  BSYNC B1 ;  /* 0x0000000000017941 */ /* 0x000fea0003800000 */
.L_x_164:
        /* <DEDUP_REMOVED lines=10> */
.L_x_167:
[----:B------:R-:W-:Y:S05]  /*5420*/  BSYNC B1 ;  /* 0x0000000000017941 */ /* 0x000fea0003800000 */
.L_x_166:
        /* <DEDUP_REMOVED lines=10> */
.L_x_169:
[----:B------:R-:W-:Y:S05]  /*54d0*/  BSYNC B1 ;  /* 0x0000000000017941 */ /* 0x000fea0003800000 */
.L_x_168:
        /* <DEDUP_REMOVED lines=9> */
.L_x_171:
[----:B------:R-:W-:Y:S05]  /*5570*/  BSYNC B1 ;  /* 0x0000000000017941 */ /* 0x000fea0003800000 */
.L_x_170:
        /* <DEDUP_REMOVED lines=9> */
.L_x_173:
[----:B------:R-:W-:Y:S05]  /*5610*/  BSYNC B1 ;  /* 0x0000000000017941 */ /* 0x000fea0003800000 */
.L_x_172:
        /* <DEDUP_REMOVED lines=10> */
.L_x_175:
[----:B------:R-:W-:Y:S05]  /*56c0*/  BSYNC B1 ;  /* 0x0000000000017941 */ /* 0x000fea0003800000 */
.L_x_174:
        /* <DEDUP_REMOVED lines=10> */
.L_x_177:
[----:B------:R-:W-:Y:S05]  /*5770*/  BSYNC B1 ;  /* 0x0000000000017941 */ /* 0x000fea0003800000 */
.L_x_176:
        /* <DEDUP_REMOVED lines=9> */
.L_x_179:
[----:B------:R-:W-:Y:S05]  /*5810*/  BSYNC B1 ;  /* 0x0000000000017941 */ /* 0x000fea0003800000 */
.L_x_178:
        /* <DEDUP_REMOVED lines=9> */
.L_x_181:
[----:B------:R-:W-:Y:S05]  /*58b0*/  BSYNC B1 ;  /* 0x0000000000017941 */ /* 0x000fea0003800000 */
.L_x_180:
        /* <DEDUP_REMOVED lines=10> */
.L_x_183:
[----:B------:R-:W-:Y:S05]  /*5960*/  BSYNC B1 ;  /* 0x0000000000017941 */ /* 0x000fea0003800000 */
.L_x_182:
        /* <DEDUP_REMOVED lines=10> */
.L_x_185:
[----:B------:R-:W-:Y:S05]  /*5a10*/  BSYNC B1 ;  /* 0x0000000000017941 */ /* 0x000fea0003800000 */
.L_x_184:
        /* <DEDUP_REMOVED lines=9> */
.L_x_187:
[----:B------:R-:W-:Y:S05]  /*5ab0*/  BSYNC B1 ;  /* 0x0000000000017941 */ /* 0x000fea0003800000 */
.L_x_186:
        /* <DEDUP_REMOVED lines=9> */
.L_x_189:
[----:B------:R-:W-:Y:S05]  /*5b50*/  BSYNC B1 ;  /* 0x0000000000017941 */ /* 0x000fea0003800000 */
.L_x_188:
        /* <DEDUP_REMOVED lines=10> */
.L_x_191:
[----:B------:R-:W-:Y:S05]  /*5c00*/  BSYNC B1 ;  /* 0x0000000000017941 */ /* 0x000fea0003800000 */
.L_x_190:
        /* <DEDUP_REMOVED lines=10> */
.L_x_193:
[----:B------:R-:W-:Y:S05]  /*5cb0*/  BSYNC B1 ;  /* 0x0000000000017941 */ /* 0x000fea0003800000 */
.L_x_192:
        /* <DEDUP_REMOVED lines=9> */
.L_x_195:
[----:B------:R-:W-:Y:S05]  /*5d50*/  BSYNC B1 ;  /* 0x0000000000017941 */ /* 0x000fea0003800000 */
.L_x_194:
        /* <DEDUP_REMOVED lines=9> */
.L_x_197:
[----:B------:R-:W-:Y:S05]  /*5df0*/  BSYNC B1 ;  /* 0x0000000000017941 */ /* 0x000fea0003800000 */
.L_x_196:
        /* <DEDUP_REMOVED lines=10> */
.L_x_199:
[----:B------:R-:W-:Y:S05]  /*5ea0*/  BSYNC B1 ;  /* 0x0000000000017941 */ /* 0x000fea0003800000 */
.L_x_198:
        /* <DEDUP_REMOVED lines=10> */
.L_x_201:
[----:B------:R-:W-:Y:S05]  /*5f50*/  BSYNC B1 ;  /* 0x0000000000017941 */ /* 0x000fea0003800000 */
.L_x_200:
        /* <DEDUP_REMOVED lines=9> */
.L_x_203:
[----:B------:R-:W-:Y:S05]  /*5ff0*/  BSYNC B1 ;  /* 0x0000000000017941 */ /* 0x000fea0003800000 */
.L_x_202:
        /* <DEDUP_REMOVED lines=9> */
.L_x_205:
[----:B------:R-:W-:Y:S05]  /*6090*/  BSYNC B1 ;  /* 0x0000000000017941 */ /* 0x000fea0003800000 */
.L_x_204:
        /* <DEDUP_REMOVED lines=10> */
.L_x_207:
[----:B------:R-:W-:Y:S05]  /*6140*/  BSYNC B1 ;  /* 0x0000000000017941 */ /* 0x000fea0003800000 */
.L_x_206:
        /* <DEDUP_REMOVED lines=10> */
.L_x_209:
[----:B------:R-:W-:Y:S05]  /*61f0*/  BSYNC B1 ;  /* 0x0000000000017941 */ /* 0x000fea0003800000 */
.L_x_208:
        /* <DEDUP_REMOVED lines=9> */
.L_x_211:
[----:B------:R-:W-:Y:S05]  /*6290*/  BSYNC B1 ;  /* 0x0000000000017941 */ /* 0x000fea0003800000 */
.L_x_210:
        /* <DEDUP_REMOVED lines=9> */
.L_x_213:
[----:B------:R-:W-:Y:S05]  /*6330*/  BSYNC B1 ;  /* 0x0000000000017941 */ /* 0x000fea0003800000 */
.L_x_212:
        /* <DEDUP_REMOVED lines=10> */
.L_x_215:
[----:B------:R-:W-:Y:S05]  /*63e0*/  BSYNC B1 ;  /* 0x0000000000017941 */ /* 0x000fea0003800000 */
.L_x_214:
        /* <DEDUP_REMOVED lines=10> */
.L_x_217:
[----:B------:R-:W-:Y:S05]  /*6490*/  BSYNC B1 ;  /* 0x0000000000017941 */ /* 0x000fea0003800000 */
.L_x_216:
        /* <DEDUP_REMOVED lines=9> */
.L_x_219:
[----:B------:R-:W-:Y:S05]  /*6530*/  BSYNC B1 ;  /* 0x0000000000017941 */ /* 0x000fea0003800000 */
.L_x_218:
        /* <DEDUP_REMOVED lines=9> */
.L_x_221:
[----:B------:R-:W-:Y:S05]  /*65d0*/  BSYNC B1 ;  /* 0x0000000000017941 */ /* 0x000fea0003800000 */
.L_x_220:
        /* <DEDUP_REMOVED lines=10> */
.L_x_223:
[----:B------:R-:W-:Y:S05]  /*6680*/  BSYNC B1 ;  /* 0x0000000000017941 */ /* 0x000fea0003800000 */
.L_x_222:
        /* <DEDUP_REMOVED lines=10> */
.L_x_225:
[----:B------:R-:W-:Y:S05]  /*6730*/  BSYNC B1 ;  /* 0x0000000000017941 */ /* 0x000fea0003800000 */
.L_x_224:
        /* <DEDUP_REMOVED lines=9> */
.L_x_227:
[----:B------:R-:W-:Y:S05]  /*67d0*/  BSYNC B1 ;  /* 0x0000000000017941 */ /* 0x000fea0003800000 */
.L_x_226:
        /* <DEDUP_REMOVED lines=9> */
.L_x_229:
[----:B------:R-:W-:Y:S05]  /*6870*/  BSYNC B1 ;  /* 0x0000000000017941 */ /* 0x000fea0003800000 */
.L_x_228:
        /* <DEDUP_REMOVED lines=10> */
.L_x_231:
[----:B------:R-:W-:Y:S05]  /*6920*/  BSYNC B1 ;  /* 0x0000000000017941 */ /* 0x000fea0003800000 */
.L_x_230:
        /* <DEDUP_REMOVED lines=10> */
.L_x_233:
[----:B------:R-:W-:Y:S05]  /*69d0*/  BSYNC B1 ;  /* 0x0000000000017941 */ /* 0x000fea0003800000 */
.L_x_232:
        /* <DEDUP_REMOVED lines=9> */
.L_x_235:
[----:B------:R-:W-:Y:S05]  /*6a70*/  BSYNC B1 ;  /* 0x0000000000017941 */ /* 0x000fea0003800000 */
.L_x_234:
        /* <DEDUP_REMOVED lines=9> */
.L_x_237:
[----:B------:R-:W-:Y:S05]  /*6b10*/  BSYNC B1 ;  /* 0x0000000000017941 */ /* 0x000fea0003800000 */
.L_x_236:
        /* <DEDUP_REMOVED lines=10> */
.L_x_239:
[----:B------:R-:W-:Y:S05]  /*6bc0*/  BSYNC B1 ;  /* 0x0000000000017941 */ /* 0x000fea0003800000 */
.L_x_238:
        /* <DEDUP_REMOVED lines=10> */
.L_x_241:
[----:B------:R-:W-:Y:S05]  /*6c70*/  BSYNC B1 ;  /* 0x0000000000017941 */ /* 0x000fea0003800000 */
.L_x_240:
        /* <DEDUP_REMOVED lines=9> */
.L_x_243:
[----:B------:R-:W-:Y:S05]  /*6d10*/  BSYNC B1 ;  /* 0x0000000000017941 */ /* 0x000fea0003800000 */
.L_x_242:
        /* <DEDUP_REMOVED lines=9> */
.L_x_245:
[----:B------:R-:W-:Y:S05]  /*6db0*/  BSYNC B1 ;  /* 0x0000000000017941 */ /* 0x000fea0003800000 */
.L_x_244:
        /* <DEDUP_REMOVED lines=10> */
.L_x_247:
[----:B------:R-:W-:Y:S05]  /*6e60*/  BSYNC B1 ;  /* 0x0000000000017941 */ /* 0x000fea0003800000 */
.L_x_246:
        /* <DEDUP_REMOVED lines=10> */
.L_x_249:
[----:B------:R-:W-:Y:S05]  /*6f10*/  BSYNC B1 ;  /* 0x0000000000017941 */ /* 0x000fea0003800000 */
.L_x_248:
        /* <DEDUP_REMOVED lines=9> */
.L_x_251:
[----:B------:R-:W-:Y:S05]  /*6fb0*/  BSYNC B1 ;  /* 0x0000000000017941 */ /* 0x000fea0003800000 */
.L_x_250:
        /* <DEDUP_REMOVED lines=9> */
.L_x_253:
[----:B------:R-:W-:Y:S05]  /*7050*/  BSYNC B1 ;  /* 0x0000000000017941 */ /* 0x000fea0003800000 */
.L_x_252:
        /* <DEDUP_REMOVED lines=10> */
.L_x_255:
[----:B------:R-:W-:Y:S05]  /*7100*/  BSYNC B1 ;  /* 0x0000000000017941 */ /* 0x000fea0003800000 */
.L_x_254:
        /* <DEDUP_REMOVED lines=10> */
.L_x_257:
[----:B------:R-:W-:Y:S05]  /*71b0*/  BSYNC B1 ;  /* 0x0000000000017941 */ /* 0x000fea0003800000 */
.L_x_256:
        /* <DEDUP_REMOVED lines=9> */
.L_x_259:
[----:B------:R-:W-:Y:S05]  /*7250*/  BSYNC B1 ;  /* 0x0000000000017941 */ /* 0x000fea0003800000 */
.L_x_258:
        /* <DEDUP_REMOVED lines=9> */
.L_x_261:
[----:B------:R-:W-:Y:S05]  /*72f0*/  BSYNC B1 ;  /* 0x0000000000017941 */ /* 0x000fea0003800000 */
.L_x_260:
        /* <DEDUP_REMOVED lines=10> */
.L_x_263:
[----:B------:R-:W-:Y:S05]  /*73a0*/  BSYNC B1 ;  /* 0x0000000000017941 */ /* 0x000fea0003800000 */
.L_x_262:
        /* <DEDUP_REMOVED lines=10> */
.L_x_265:
[----:B------:R-:W-:Y:S05]  /*7450*/  BSYNC B1 ;  /* 0x0000000000017941 */ /* 0x000fea0003800000 */
.L_x_264:
        /* <DEDUP_REMOVED lines=9> */
.L_x_267:
[----:B------:R-:W-:Y:S05]  /*74f0*/  BSYNC B1 ;  /* 0x0000000000017941 */ /* 0x000fea0003800000 */
.L_x_266:
        /* <DEDUP_REMOVED lines=9> */
.L_x_269:
[----:B------:R-:W-:Y:S05]  /*7590*/  BSYNC B1 ;  /* 0x0000000000017941 */ /* 0x000fea0003800000 */
.L_x_268:
        /* <DEDUP_REMOVED lines=10> */
.L_x_271:
[----:B------:R-:W-:Y:S05]  /*7640*/  BSYNC B1 ;  /* 0x0000000000017941 */ /* 0x000fea0003800000 */
.L_x_270:
        /* <DEDUP_REMOVED lines=10> */
.L_x_273:
[----:B------:R-:W-:Y:S05]  /*76f0*/  BSYNC B1 ;  /* 0x0000000000017941 */ /* 0x000fea0003800000 */
.L_x_272:
        /* <DEDUP_REMOVED lines=9> */
.L_x_275:
[----:B------:R-:W-:Y:S05]  /*7790*/  BSYNC B1 ;  /* 0x0000000000017941 */ /* 0x000fea0003800000 */
.L_x_274:
        /* <DEDUP_REMOVED lines=9> */
.L_x_277:
[----:B------:R-:W-:Y:S05]  /*7830*/  BSYNC B1 ;  /* 0x0000000000017941 */ /* 0x000fea0003800000 */
.L_x_276:
        /* <DEDUP_REMOVED lines=10> */
.L_x_279:
[----:B------:R-:W-:Y:S05]  /*78e0*/  BSYNC B1 ;  /* 0x0000000000017941 */ /* 0x000fea0003800000 */
.L_x_278:
        /* <DEDUP_REMOVED lines=10> */
.L_x_281:
[----:B------:R-:W-:Y:S05]  /*7990*/  BSYNC B1 ;  /* 0x0000000000017941 */ /* 0x000fea0003800000 */
.L_x_280:
[----:B-----5:R-:W-:Y:S01]  /*79a0*/  LOP3.LUT R3, R24, 0xffffe000, RZ, 0xc0, !PT ;  /* 0xffffe00018037812 */ /* 0x020fe200078ec0ff */
[----:B------:R-:W-:Y:S01]  /*79b0*/  BSSY B1, `(.L_x_282) ;  /* 0x0000008000017945 */ /* 0x000fe20003800000 */
[----:B------:R-:W-:-:S03]  /*79c0*/  ISETP.GT.AND P1, PT, R0, 0x8, P1 ;  /* 0x000000080000780c */ /* 0x000fc60000f24270 */
[----:B01--4-:R-:W-:-:S04]  /*79d0*/  FMUL R6, R3, R156 ;  /* 0x0000009c03067220 */ /* 0x013fc80000400000 */
[----:B------:R-:W-:-:S05]  /*79e0*/  FFMA R149, R149, R155, R6 ;  /* 0x0000009b95957223 */ /* 0x000fca0000000006 */
[----:B------:R-:W-:-:S05]  /*79f0*/  F2FP.TF32.F32.PACK_B R149, R149 ;  /* 0x00000095ff95723e */ /* 0x000fca00024050ff */
[----:B------:R0:W-:Y:S01]  /*7a00*/  @P3 STG.E desc[UR36][R4.64+0x3e4], R149 ;  /* 0x0003e49504003986 */ /* 0x0001e2000c101924 */
[----:B------:R-:W-:Y:S05]  /*7a10*/  @!P1 BRA `(.L_x_283) ;  /* 0x0000000000049947 */ /* 0x000fea0003800000 */
[----:B------:R1:W5:Y:S02]  /*7a20*/  LDG.E.LTC128B R24, desc[UR36][R8.64+0x3e0] ;  /* 0x0003e02408187981 */ /* 0x000364000c1e1920 */
.L_x_283:
[----:B------:R-:W-:Y:S05]  /*7a30*/  BSYNC B1 ;  /* 0x0000000000017941 */ /* 0x000fea0003800000 */
.L_x_282:
[----:B-----5:R-:W-:Y:S01]  /*7a40*/  LOP3.LUT R3, R24, 0xffffe000, RZ, 0xc0, !PT ;  /* 0xffffe00018037812 */ /* 0x020fe200078ec0ff */
[----:B0-----:R-:W-:Y:S01]  /*7a50*/  @P1 IMAD.MOV.U32 R4, RZ, RZ, R10 ;  /* 0x000000ffff041224 */ /* 0x001fe200078e000a */
[----:B------:R-:W-:Y:S01]  /*7a60*/  ISETP.GT.AND P0, PT, R0, 0x8, P0 ;  /* 0x000000080000780c */ /* 0x000fe20000704270 */
[----:B------:R-:W-:Y:S01]  /*7a70*/  @P1 IMAD.MOV.U32 R5, RZ, RZ, R11 ;  /* 0x000000ffff051224 */ /* 0x000fe200078e000b */
[----:B------:R-:W-:Y:S01]  /*7a80*/  BSSY B1, `(.L_x_284) ;  /* 0x0000007000017945 */ /* 0x000fe20003800000 */
[----:B------:R-:W-:-:S04]  /*7a90*/  FMUL R3, R3, R156 ;  /* 0x0000009c03037220 */ /* 0x000fc80000400000 */
[----:B------:R-:W-:-:S05]  /*7aa0*/  FFMA R3, R150, R155, R3 ;  /* 0x0000009b96037223 */ /* 0x000fca0000000003 */
[----:B------:R-:W-:-:S05]  /*7ab0*/  F2FP.TF32.F32.PACK_B R3, R3 ;  /* 0x00000003ff03723e */ /* 0x000fca00024050ff */
[----:B------:R0:W-:Y:S01]  /*7ac0*/  @P1 STG.E desc[UR36][R4.64+0x3e0], R3 ;  /* 0x0003e00304001986 */ /* 0x0001e2000c101924 */
[----:B------:R-:W-:Y:S05]  /*7ad0*/  @!P0 BRA `(.L_x_285) ;  /* 0x0000000000048947 */ /* 0x000fea0003800000 */
[----:B------:R4:W5:Y:S02]  /*7ae0*/  LDG.E.LTC128B R24, desc[UR36][R8.64+0x3e4] ;  /* 0x0003e42408187981 */ /* 0x000964000c1e1920 */
.L_x_285:
[----:B------:R-:W-:Y:S05]  /*7af0*/  BSYNC B1 ;  /* 0x0000000000017941 */ /* 0x000fea0003800000 */
.L_x_284:
[----:B------:R-:W-:Y:S05]  /*7b00*/  @!P0 BRA `(.L_x_286) ;  /* 0x0000002400308947 */ /* 0x000fea0003800000 */
[----:B0----5:R-:W-:-:S05]  /*7b10*/  LOP3.LUT R3, R24, 0xffffe000, RZ, 0xc0, !PT ;  /* 0xffffe00018037812 */ /* 0x021fca00078ec0ff */
[----:B------:R-:W-:-:S04]  /*7b20*/  FMUL R0, R3, R156 ;  /* 0x0000009c03007220 */ /* 0x000fc80000400000 */
[----:B------:R-:W-:-:S05]  /*7b30*/  FFMA R151, R151, R155, R0 ;  /* 0x0000009b97977223 */ /* 0x000fca0000000000 */
[----:B------:R-:W-:-:S05]  /*7b40*/  F2FP.TF32.F32.PACK_B R151, R151 ;  /* 0x00000097ff97723e */ /* 0x000fca00024050ff */
[----:B------:R0:W-:Y:S01]  /*7b50*/  STG.E desc[UR36][R10.64+0x3e4], R151 ;  /* 0x0003e4970a007986 */ /* 0x0001e2000c101924 */
[----:B------:R-:W-:Y:S05]  /*7b60*/  BRA `(.L_x_286) ;  /* 0x0000002400187947 */ /* 0x000fea0003800000 */
.L_x_33:
[----:B------:R-:W-:Y:S01]  /*7b70*/  ISETP.GT.AND P3, PT, R3, 0x1, PT ;  /* 0x000000010300780c */ /* 0x000fe20003f64270 */
[----:B------:R-:W-:Y:S01]  /*7b80*/  ULDC.64 UR4, c[0x0][0x5c0] ;  /* 0x0001700000047ab9 */ /* 0x000fe20000000a00 */
[-C--:B------:R-:W-:Y:S01]  /*7b90*/  FMUL R9, R24, R155.reuse ;  /* 0x0000009b18097220 */ /* 0x080fe20000400000 */
[----:B------:R-:W-:Y:S01]  /*7ba0*/  LEA R4, P4, R162, UR4, 0x2 ;  /* 0x00000004a2047c11 */ /* 0x000fe2000f8810ff */
[-C--:B------:R-:W-:Y:S01]  /*7bb0*/  FMUL R25, R25, R155.reuse ;  /* 0x0000009b19197220 */ /* 0x080fe20000400000 */
[----:B------:R-:W-:Y:S01]  /*7bc0*/  ISETP.GT.AND P0, PT, R0, RZ, P3 ;  /* 0x000000ff0000720c */ /* 0x000fe20001f04270 */
[-C--:B------:R-:W-:Y:S01]  /*7bd0*/  FMUL R27, R27, R155.reuse ;  /* 0x0000009b1b1b7220 */ /* 0x080fe20000400000 */
[----:B------:R-:W-:Y:S01]  /*7be0*/  LEA.HI.X R5, R162, UR5, R173, 0x2, P4 ;  /* 0x00000005a2057c11 */ /* 0x000fe2000a0f14ad */
[----:B------:R-:W-:Y:S01]  /*7bf0*/  FMUL R29, R29, R155 ;  /* 0x0000009b1d1d7220 */ /* 0x000fe20000400000 */
[----:B------:R-:W-:Y:S01]  /*7c00*/  F2FP.TF32.F32.PACK_B R9, R9 ;  /* 0x00000009ff09723e */ /* 0x000fe200024050ff */
[----:B------:R-:W-:Y:S01]  /*7c10*/  FMUL R31, R31, R155 ;  /* 0x0000009b1f1f7220 */ /* 0x000fe20000400000 */
[----:B------:R-:W-:Y:S01]  /*7c20*/  F2FP.TF32.F32.PACK_B R25, R25 ;  /* 0x00000019ff19723e */ /* 0x000fe200024050ff */
[-C--:B------:R-:W-:Y:S01]  /*7c30*/  FMUL R13, R32, R155.reuse ;  /* 0x0000009b200d7220 */ /* 0x080fe20000400000 */
[C---:B------:R-:W-:Y:S01]  /*7c40*/  SHF.L.U64.HI R7, R10.reuse, 0x5, R11 ;  /* 0x000000050a077819 */ /* 0x040fe2000001020b */
[----:B------:R0:W-:Y:S01]  /*7c50*/  @P2 STG.E desc[UR36][R4.64], R9 ;  /* 0x0000000904002986 */ /* 0x0001e2000c101924 */
[----:B------:R-:W-:Y:S01]  /*7c60*/  LEA R6, P4, R10, R4, 0x5 ;  /* 0x000000040a067211 */ /* 0x000fe200078828ff */
[-C--:B------:R-:W-:Y:S01]  /*7c70*/  FMUL R11, R26, R155.reuse ;  /* 0x0000009b1a0b7220 */ /* 0x080fe20000400000 */
[C---:B------:R-:W-:Y:S01]  /*7c80*/  ISETP.GT.AND P1, PT, R0.reuse, 0x8, P1 ;  /* 0x000000080000780c */ /* 0x040fe20000f24270 */
[----:B------:R-:W-:Y:S01]  /*7c90*/  @P0 STG.E desc[UR36][R4.64+0x4], R25 ;  /* 0x0000041904000986 */ /* 0x000fe2000c101924 */
[----:B------:R-:W-:Y:S01]  /*7ca0*/  ISETP.GT.AND P2, PT, R3, 0x8, PT ;  /* 0x000000080300780c */ /* 0x000fe20003f44270 */
[----:B------:R-:W-:Y:S01]  /*7cb0*/  IMAD.X R7, R7, 0x1, R5, P4 ;  /* 0x0000000107077824 */ /* 0x000fe200020e0605 */
[C---:B------:R-:W-:Y:S01]  /*7cc0*/  ISETP.GT.AND P3, PT, R0.reuse, 0x8, P3 ;  /* 0x000000080000780c */ /* 0x040fe20001f64270 */
[-C--:B------:R-:W-:Y:S01]  /*7cd0*/  FMUL R33, R33, R155.reuse ;  /* 0x0000009b21217220 */ /* 0x080fe20000400000 */
[----:B------:R-:W-:Y:S01]  /*7ce0*/  ISETP.GT.AND P0, PT, R3, 0x9, PT ;  /* 0x000000090300780c */ /* 0x000fe20003f04270 */
[-C--:B------:R-:W-:Y:S01]  /*7cf0*/  FMUL R35, R35, R155.reuse ;  /* 0x0000009b23237220 */ /* 0x080fe20000400000 */
[----:B------:R-:W-:Y:S01]  /*7d00*/  ISETP.GT.AND P5, PT, R0, RZ, P2 ;  /* 0x000000ff0000720c */ /* 0x000fe200017a4270 */
[-C--:B0-----:R-:W-:Y:S01]  /*7d10*/  FMUL R9, R28, R155.reuse ;  /* 0x0000009b1c097220 */ /* 0x081fe20000400000 */
[C---:B------:R-:W-:Y:S01]  /*7d20*/  ISETP.GT.AND P4, PT, R0.reuse, RZ, P0 ;  /* 0x000000ff0000720c */ /* 0x040fe20000784270 */
[----:B------:R-:W-:Y:S01]  /*7d30*/  FMUL R37, R37, R155 ;  /* 0x0000009b25257220 */ /* 0x000fe20000400000 */
[----:B------:R-:W-:Y:S01]  /*7d40*/  F2FP.TF32.F32.PACK_B R11, R11 ;  /* 0x0000000bff0b723e */ /* 0x000fe200024050ff */
[----:B------:R-:W-:Y:S01]  /*7d50*/  FMUL R39, R39, R155 ;  /* 0x0000009b27277220 */ /* 0x000fe20000400000 */
[----:B------:R-:W-:Y:S01]  /*7d60*/  F2FP.TF32.F32.PACK_B R27, R27 ;  /* 0x0000001bff1b723e */ /* 0x000fe200024050ff */
[----:B------:R-:W-:Y:S01]  /*7d70*/  FMUL R41, R41, R155 ;  /* 0x0000009b29297220 */ /* 0x000fe20000400000 */
[----:B------:R-:W-:Y:S01]  /*7d80*/  F2FP.TF32.F32.PACK_B R9, R9 ;  /* 0x00000009ff09723e */ /* 0x000fe200024050ff */
[----:B------:R0:W-:Y:S01]  /*7d90*/  @P1 STG.E desc[UR36][R6.64], R11 ;  /* 0x0000000b06001986 */ /* 0x0001e2000c101924 */
[----:B------:R-:W-:Y:S01]  /*7da0*/  F2FP.TF32.F32.PACK_B R29, R29 ;  /* 0x0000001dff1d723e */ /* 0x000fe200024050ff */
[-C--:B------:R-:W-:Y:S01]  /*7db0*/  FMUL R43, R43, R155.reuse ;  /* 0x0000009b2b2b7220 */ /* 0x080fe20000400000 */
[C---:B------:R-:W-:Y:S01]  /*7dc0*/  ISETP.GT.AND P1, PT, R3.reuse, 0x10, PT ;  /* 0x000000100300780c */ /* 0x040fe20003f24270 */
[----:B------:R-:W-:Y:S01]  /*7dd0*/  @P3 STG.E desc[UR36][R6.64+0x4], R27 ;  /* 0x0000041b06003986 */ /* 0x000fe2000c101924 */
[----:B------:R-:W-:Y:S01]  /*7de0*/  ISETP.GT.AND P3, PT, R3, 0x11, PT ;  /* 0x000000110300780c */ /* 0x000fe20003f64270 */
[-C--:B------:R-:W-:Y:S01]  /*7df0*/  FMUL R45, R45, R155.reuse ;  /* 0x0000009b2d2d7220 */ /* 0x080fe20000400000 */
[C---:B------:R-:W-:Y:S01]  /*7e00*/  ISETP.GT.AND P2, PT, R0.reuse, 0x8, P2 ;  /* 0x000000080000780c */ /* 0x040fe20001744270 */
[----:B------:R1:W-:Y:S01]  /*7e10*/  @P5 STG.E desc[UR36][R4.64+0x20], R9 ;  /* 0x0000200904005986 */ /* 0x0003e2000c101924 */
[C---:B------:R-:W-:Y:S01]  /*7e20*/  ISETP.GT.AND P0, PT, R0.reuse, 0x8, P0 ;  /* 0x000000080000780c */ /* 0x040fe20000704270 */
[-C--:B------:R-:W-:Y:S01]  /*7e30*/  FMUL R47, R47, R155.reuse ;  /* 0x0000009b2f2f7220 */ /* 0x080fe20000400000 */
[----:B------:R-:W-:Y:S01]  /*7e40*/  ISETP.GT.AND P5, PT, R0, RZ, P1 ;  /* 0x000000ff0000720c */ /* 0x000fe20000fa4270 */
[----:B------:R-:W-:Y:S01]  /*7e50*/  @P4 STG.E desc[UR36][R4.64+0x24], R29 ;  /* 0x0000241d04004986 */ /* 0x000fe2000c101924 */
[-C--:B0-----:R-:W-:Y:S01]  /*7e60*/  FMUL R11, R30, R155.reuse ;  /* 0x0000009b1e0b7220 */ /* 0x081fe20000400000 */
[----:B------:R-:W-:Y:S01]  /*7e70*/  ISETP.GT.AND P4, PT, R0, RZ, P3 ;  /* 0x000000ff0000720c */ /* 0x000fe20001f84270 */
[----:B------:R-:W-:Y:S01]  /*7e80*/  FMUL R49, R49, R155 ;  /* 0x0000009b31317220 */ /* 0x000fe20000400000 */
[----:B------:R-:W-:Y:S01]  /*7e90*/  F2FP.TF32.F32.PACK_B R31, R31 ;  /* 0x0000001fff1f723e */ /* 0x000fe200024050ff */
[----:B------:R-:W-:Y:S01]  /*7ea0*/  FMUL R51, R51, R155 ;  /* 0x0000009b33337220 */ /* 0x000fe20000400000 */
[----:B------:R-:W-:Y:S01]  /*7eb0*/  F2FP.TF32.F32.PACK_B R11, R11 ;  /* 0x0000000bff0b723e */ /* 0x000fe200024050ff */
[----:B------:R-:W-:Y:S01]  /*7ec0*/  FMUL R53, R53, R155 ;  /* 0x0000009b35357220 */ /* 0x000fe20000400000 */
[----:B------:R-:W-:Y:S01]  /*7ed0*/  F2FP.TF32.F32.PACK_B R13, R13 ;  /* 0x0000000dff0d723e */ /* 0x000fe200024050ff */
[----:B-1----:R-:W-:Y:S01]  /*7ee0*/  FMUL R9, R34, R155 ;  /* 0x0000009b22097220 */ /* 0x002fe20000400000 */
[----:B------:R-:W-:Y:S01]  /*7ef0*/  F2FP.TF32.F32.PACK_B R33, R33 ;  /* 0x00000021ff21723e */ /* 0x000fe200024050ff */
[----:B------:R0:W-:Y:S01]  /*7f00*/  @P2 STG.E desc[UR36][R6.64+0x20], R11 ;  /* 0x0000200b06002986 */ /* 0x0001e2000c101924 */
[C---:B------:R-:W-:Y:S01]  /*7f10*/  ISETP.GT.AND P1, PT, R0.reuse, 0x8, P1 ;  /* 0x000000080000780c */ /* 0x040fe20000f24270 */
[-C--:B------:R-:W-:Y:S01]  /*7f20*/  FMUL R55, R55, R155.reuse ;  /* 0x0000009b37377220 */ /* 0x080fe20000400000 */
[C---:B------:R-:W-:Y:S01]  /*7f30*/  ISETP.GT.AND P2, PT, R3.reuse, 0x19, PT ;  /* 0x000000190300780c */ /* 0x040fe20003f44270 */
[----:B------:R-:W-:Y:S01]  /*7f40*/  @P0 STG.E desc[UR36][R6.64+0x24], R31 ;  /* 0x0000241f06000986 */ /* 0x000fe2000c101924 */
[----:B------:R-:W-:Y:S01]  /*7f50*/  ISETP.GT.AND P0, PT, R3, 0x18, PT ;  /* 0x000000180300780c */ /* 0x000fe20003f04270 */
[----:B------:R-:W-:Y:S01]  /*7f60*/  FMUL R57, R57, R155 ;  /* 0x0000009b39397220 */ /* 0x000fe20000400000 */
[----:B------:R-:W-:Y:S01]  /*7f70*/  F2FP.TF32.F32.PACK_B R9, R9 ;  /* 0x00000009ff09723e */ /* 0x000fe200024050ff */
[----:B------:R1:W-:Y:S01]  /*7f80*/  @P5 STG.E desc[UR36][R4.64+0x40], R13 ;  /* 0x0000400d04005986 */ /* 0x0003e2000c101924 */
[C---:B------:R-:W-:Y:S01]  /*7f90*/  ISETP.GT.AND P5, PT, R0.reuse, RZ, P0 ;  /* 0x000000ff0000720c */ /* 0x040fe200007a4270 */
[----:B------:R-:W-:Y:S01]  /*7fa0*/  FMUL R59, R59, R155 ;  /* 0x0000009b3b3b7220 */ /* 0x000fe20000400000 */
[----:B------:R-:W-:Y:S01]  /*7fb0*/  F2FP.TF32.F32.PACK_B R35, R35 ;  /* 0x00000023ff23723e */ /* 0x000fe200024050ff */
[----:B------:R-:W-:Y:S01]  /*7fc0*/  @P4 STG.E desc[UR36][R4.64+0x44], R33 ;  /* 0x0000442104004986 */ /* 0x000fe2000c101924 */
[----:B------:R-:W-:Y:S01]  /*7fd0*/  ISETP.GT.AND P4, PT, R0, 0x8, P3 ;  /* 0x000000080000780c */ /* 0x000fe20001f84270 */
[----:B0-----:R-:W-:Y:S01]  /*7fe0*/  FMUL R11, R36, R155 ;  /* 0x0000009b240b7220 */ /* 0x001fe20000400000 */
[----:B------:R-:W-:Y:S01]  /*7ff0*/  ISETP.GT.AND P3, PT, R0, RZ, P2 ;  /* 0x000000ff0000720c */ /* 0x000fe20001764270 */
[----:B------:R0:W-:Y:S01]  /*8000*/  @P1 STG.E desc[UR36][R6.64+0x40], R9 ;  /* 0x0000400906001986 */ /* 0x0001e2000c101924 */
[----:B------:R-:W-:Y:S01]  /*8010*/  F2FP.TF32.F32.PACK_B R37, R37 ;  /* 0x00000025ff25723e */ /* 0x000fe200024050ff */
[----:B------:R-:W-:Y:S01]  /*8020*/  FMUL R61, R61, R155 ;  /* 0x0000009b3d3d7220 */ /* 0x000fe20000400000 */
[----:B------:R-:W-:Y:S01]  /*8030*/  F2FP.TF32.F32.PACK_B R11, R11 ;  /* 0x0000000bff0b723e */ /* 0x000fe200024050ff */
[-C--:B-1----:R-:W-:Y:S01]  /*8040*/  FMUL R13, R40, R155.reuse ;  /* 0x0000009b280d7220 */ /* 0x082fe20000400000 */
[----:B------:R-:W-:Y:S01]  /*8050*/  ISETP.GT.AND P1, PT, R3, 0x20, PT ;  /* 0x000000200300780c */ /* 0x000fe20003f24270 */
[-C--:B------:R-:W-:Y:S01]  /*8060*/  FMUL R63, R63, R155.reuse ;  /* 0x0000009b3f3f7220 */ /* 0x080fe20000400000 */
[C---:B------:R-:W-:Y:S01]  /*8070*/  ISETP.GT.AND P0, PT, R0.reuse, 0x8, P0 ;  /* 0x000000080000780c */ /* 0x040fe20000704270 */
[----:B------:R-:W-:Y:S01]  /*8080*/  FMUL R65, R65, R155 ;  /* 0x0000009b41417220 */ /* 0x000fe20000400000 */
[----:B------:R-:W-:Y:S01]  /*8090*/  F2FP.TF32.F32.PACK_B R39, R39 ;  /* 0x00000027ff27723e */ /* 0x000fe200024050ff */
[----:B------:R-:W-:Y:S01]  /*80a0*/  @P4 STG.E desc[UR36][R6.64+0x44], R35 ;  /* 0x0000442306004986 */ /* 0x000fe2000c101924 */
[----:B------:R-:W-:Y:S01]  /*80b0*/  ISETP.GT.AND P4, PT, R0, 0x8, P2 ;  /* 0x000000080000780c */ /* 0x000fe20001784270 */
[-C--:B0-----:R-:W-:Y:S01]  /*80c0*/  FMUL R9, R38, R155.reuse ;  /* 0x0000009b26097220 */ /* 0x081fe20000400000 */
[----:B------:R-:W-:Y:S01]  /*80d0*/  ISETP.GT.AND P2, PT, R3, 0x21, PT ;  /* 0x000000210300780c */ /* 0x000fe20003f44270 */
[----:B------:R0:W-:Y:S01]  /*80e0*/  @P5 STG.E desc[UR36][R4.64+0x60], R11 ;  /* 0x0000600b04005986 */ /* 0x0001e2000c101924 */
[C---:B------:R-:W-:Y:S01]  /*80f0*/  ISETP.GT.AND P5, PT, R0.reuse, RZ, P1 ;  /* 0x000000ff0000720c */ /* 0x040fe20000fa4270 */
[----:B------:R-:W-:Y:S01]  /*8100*/  FMUL R67, R67, R155 ;  /* 0x0000009b43437220 */ /* 0x000fe20000400000 */
[----:B------:R-:W-:Y:S01]  /*8110*/  F2FP.TF32.F32.PACK_B R9, R9 ;  /* 0x00000009ff09723e */ /* 0x000fe200024050ff */
[----:B------:R-:W-:Y:S01]  /*8120*/  @P3 STG.E desc[UR36][R4.64+0x64], R37 ;  /* 0x0000642504003986 */ /* 0x000fe2000c101924 */
[C---:B------:R-:W-:Y:S01]  /*8130*/  ISETP.GT.AND P3, PT, R0.reuse, RZ, P2 ;  /* 0x000000ff0000720c */ /* 0x040fe20001764270 */
[----:B------:R-:W-:Y:S01]  /*8140*/  FMUL R69, R69, R155 ;  /* 0x0000009b45457220 */ /* 0x000fe20000400000 */
[----:B------:R-:W-:Y:S01]  /*8150*/  F2FP.TF32.F32.PACK_B R13, R13 ;  /* 0x0000000dff0d723e */ /* 0x000fe200024050ff */
[----:B------:R1:W-:Y:S01]  /*8160*/  @P0 STG.E desc[UR36][R6.64+0x60], R9 ;  /* 0x0000600906000986 */ /* 0x0003e2000c101924 */
[----:B------:R-:W-:Y:S01]  /*8170*/  F2FP.TF32.F32.PACK_B R41, R41 ;  /* 0x00000029ff29723e */ /* 0x000fe200024050ff */
[-C--:B------:R-:W-:Y:S01]  /*8180*/  FMUL R71, R71, R155.reuse ;  /* 0x0000009b47477220 */ /* 0x080fe20000400000 */
[C---:B------:R-:W-:Y:S01]  /*8190*/  ISETP.GT.AND P0, PT, R3.reuse, 0x28, PT ;  /* 0x000000280300780c */ /* 0x040fe20003f04270 */
[----:B------:R-:W-:Y:S01]  /*81a0*/  @P4 STG.E desc[UR36][R6.64+0x64], R39 ;  /* 0x0000642706004986 */ /* 0x000fe2000c101924 */
[----:B------:R-:W-:Y:S01]  /*81b0*/  ISETP.GT.AND P1, PT, R0, 0x8, P1 ;  /* 0x000000080000780c */ /* 0x000fe20000f24270 */
[-C--:B0-----:R-:W-:Y:S01]  /*81c0*/  FMUL R11, R44, R155.reuse ;  /* 0x0000009b2c0b7220 */ /* 0x081fe20000400000 */
[C---:B------:R-:W-:Y:S01]  /*81d0*/  ISETP.GT.AND P4, PT, R0.reuse, 0x8, P2 ;  /* 0x000000080000780c */ /* 0x040fe20001784270 */
[----:B------:R0:W-:Y:S01]  /*81e0*/  @P5 STG.E desc[UR36][R4.64+0x80], R13 ;  /* 0x0000800d04005986 */ /* 0x0001e2000c101924 */
[----:B------:R-:W-:Y:S01]  /*81f0*/  ISETP.GT.AND P2, PT, R3, 0x29, PT ;  /* 0x000000290300780c */ /* 0x000fe20003f44270 */
[-C--:B------:R-:W-:Y:S01]  /*8200*/  FMUL R73, R73, R155.reuse ;  /* 0x0000009b49497220 */ /* 0x080fe20000400000 */
[----:B------:R-:W-:Y:S01]  /*8210*/  ISETP.GT.AND P5, PT, R0, RZ, P0 ;  /* 0x000000ff0000720c */ /* 0x000fe200007a4270 */
[-C--:B-1----:R-:W-:Y:S01]  /*8220*/  FMUL R9, R42, R155.reuse ;  /* 0x0000009b2a097220 */ /* 0x082fe20000400000 */
[----:B------:R-:W-:Y:S01]  /*8230*/  @P3 STG.E desc[UR36][R4.64+0x84], R41 ;  /* 0x0000842904003986 */ /* 0x000fe2000c101924 */
[----:B------:R-:W-:Y:S01]  /*8240*/  ISETP.GT.AND P3, PT, R0, RZ, P2 ;  /* 0x000000ff0000720c */ /* 0x000fe20001764270 */
[----:B------:R-:W-:Y:S01]  /*8250*/  FMUL R75, R75, R155 ;  /* 0x0000009b4b4b7220 */ /* 0x000fe20000400000 */
[----:B------:R-:W-:Y:S01]  /*8260*/  F2FP.TF32.F32.PACK_B R43, R43 ;  /* 0x0000002bff2b723e */ /* 0x000fe200024050ff */
[----:B------:R-:W-:Y:S01]  /*8270*/  FMUL R77, R77, R155 ;  /* 0x0000009b4d4d7220 */ /* 0x000fe20000400000 */
[----:B------:R-:W-:Y:S01]  /*8280*/  F2FP.TF32.F32.PACK_B R9, R9 ;  /* 0x00000009ff09723e */ /* 0x000fe200024050ff */
[----:B------:R-:W-:Y:S01]  /*8290*/  FMUL R79, R79, R155 ;  /* 0x0000009b4f4f7220 */ /* 0x000fe20000400000 */
[----:B------:R-:W-:Y:S01]  /*82a0*/  F2FP.TF32.F32.PACK_B R11, R11 ;  /* 0x0000000bff0b723e */ /* 0x000fe200024050ff */
[----:B0-----:R-:W-:Y:S01]  /*82b0*/  FMUL R13, R48, R155 ;  /* 0x0000009b300d7220 */ /* 0x001fe20000400000 */
[----:B------:R-:W-:Y:S01]  /*82c0*/  F2FP.TF32.F32.PACK_B R45, R45 ;  /* 0x0000002dff2d723e */ /* 0x000fe200024050ff */
[----:B------:R0:W-:Y:S01]  /*82d0*/  @P1 STG.E desc[UR36][R6.64+0x80], R9 ;  /* 0x0000800906001986 */ /* 0x0001e2000c101924 */
[----:B------:R-:W-:Y:S01]  /*82e0*/  ISETP.GT.AND P1, PT, R3, 0x30, PT ;  /* 0x000000300300780c */ /* 0x000fe20003f24270 */
[-C--:B------:R-:W-:Y:S01]  /*82f0*/  FMUL R81, R81, R155.reuse ;  /* 0x0000009b51517220 */ /* 0x080fe20000400000 */
[C---:B------:R-:W-:Y:S01]  /*8300*/  ISETP.GT.AND P0, PT, R0.reuse, 0x8, P0 ;  /* 0x000000080000780c */ /* 0x040fe20000704270 */
[----:B------:R-:W-:Y:S01]  /*8310*/  @P4 STG.E desc[UR36][R6.64+0x84], R43 ;  /* 0x0000842b06004986 */ /* 0x000fe2000c101924 */
[C---:B------:R-:W-:Y:S01]  /*8320*/  ISETP.GT.AND P4, PT, R0.reuse, 0x8, P2 ;  /* 0x000000080000780c */ /* 0x040fe20001784270 */
[-C--:B------:R-:W-:Y:S01]  /*8330*/  FMUL R83, R83, R155.reuse ;  /* 0x0000009b53537220 */ /* 0x080fe20000400000 */
[----:B------:R-:W-:Y:S01]  /*8340*/  ISETP.GT.AND P2, PT, R3, 0x31, PT ;  /* 0x000000310300780c */ /* 0x000fe20003f44270 */
[----:B------:R1:W-:Y:S01]  /*8350*/  @P5 STG.E desc[UR36][R4.64+0xa0], R11 ;  /* 0x0000a00b04005986 */ /* 0x0003e2000c101924 */
[----:B------:R-:W-:Y:S01]  /*8360*/  ISETP.GT.AND P5, PT, R0, RZ, P1 ;  /* 0x000000ff0000720c */ /* 0x000fe20000fa4270 */
[----:B------:R-:W-:Y:S01]  /*8370*/  FMUL R85, R85, R155 ;  /* 0x0000009b55557220 */ /* 0x000fe20000400000 */
[----:B------:R-:W-:Y:S01]  /*8380*/  F2FP.TF32.F32.PACK_B R47, R47 ;  /* 0x0000002fff2f723e */ /* 0x000fe200024050ff */
[-C--:B0-----:R-:W-:Y:S01]  /*8390*/  FMUL R9, R46, R155.reuse ;  /* 0x0000009b2e097220 */ /* 0x081fe20000400000 */
        /* <DEDUP_REMOVED lines=8> */
[-C--:B-1----:R-:W-:Y:S01]  /*8420*/  FMUL R11, R52, R155.reuse ;  /* 0x0000009b340b7220 */ /* 0x082fe20000400000 */
[C---:B------:R-:W-:Y:S01]  /*8430*/  ISETP.GT.AND P1, PT, R0.reuse, 0x8, P1 ;  /* 0x000000080000780c */ /* 0x040fe20000f24270 */
[----:B------:R0:W-:Y:S01]  /*8440*/  @P0 STG.E desc[UR36][R6.64+0xa0], R9 ;  /* 0x0000a00906000986 */ /* 0x0001e2000c101924 */
[----:B------:R-:W-:Y:S01]  /*8450*/  ISETP.GT.AND P0, PT, R3, 0x38, PT ;  /* 0x000000380300780c */ /* 0x000fe20003f04270 */
[----:B------:R-:W-:Y:S01]  /*8460*/  FMUL R93, R93, R155 ;  /* 0x0000009b5d5d7220 */ /* 0x000fe20000400000 */
[----:B------:R-:W-:Y:S01]  /*8470*/  F2FP.TF32.F32.PACK_B R51, R51 ;  /* 0x00000033ff33723e */ /* 0x000fe200024050ff */
        /* <DEDUP_REMOVED lines=10> */
[C---:B------:R-:W-:Y:S01]  /*8520*/  ISETP.GT.AND P3, PT, R0.reuse, RZ, P2 ;  /* 0x000000ff0000720c */ /* 0x040fe20001764270 */
[----:B------:R-:W-:Y:S01]  /*8530*/  FMUL R99, R99, R155 ;  /* 0x0000009b63637220 */ /* 0x000fe20000400000 */
[----:B------:R-:W-:Y:S01]  /*8540*/  F2FP.TF32.F32.PACK_B R53, R53 ;  /* 0x00000035ff35723e */ /* 0x000fe200024050ff */
[----:B------:R-:W-:Y:S01]  /*8550*/  FMUL R101, R101, R155 ;  /* 0x0000009b65657220 */ /* 0x000fe20000400000 */
[----:B------:R-:W-:Y:S01]  /*8560*/  F2FP.TF32.F32.PACK_B R9, R9 ;  /* 0x00000009ff09723e */ /* 0x000fe200024050ff */
[-C--:B------:R-:W-:Y:S01]  /*8570*/  FMUL R103, R103, R155.reuse ;  /* 0x0000009b67677220 */ /* 0x080fe20000400000 */
[----:B------:R-:W-:Y:S01]  /*8580*/  ISETP.GT.AND P0, PT, R0, 0x8, P0 ;  /* 0x000000080000780c */ /* 0x000fe20000704270 */
[----:B-1----:R-:W-:Y:S01]  /*8590*/  FMUL R13, R56, R155 ;  /* 0x0000009b380d7220 */ /* 0x002fe20000400000 */
[----:B------:R-:W-:Y:S01]  /*85a0*/  F2FP.TF32.F32.PACK_B R55, R55 ;  /* 0x00000037ff37723e */ /* 0x000fe200024050ff */
        /* <DEDUP_REMOVED lines=15> */
[-C--:B------:R-:W-:Y:S01]  /*86a0*/  FMUL R111, R111, R155.reuse ;  /* 0x0000009b6f6f7220 */ /* 0x080fe20000400000 */
[----:B------:R-:W-:Y:S01]  /*86b0*/  ISETP.GT.AND P1, PT, R0, 0x8, P1 ;  /* 0x000000080000780c */ /* 0x000fe20000f24270 */
[----:B------:R-:W-:Y:S01]  /*86c0*/  FMUL R113, R113, R155 ;  /* 0x0000009b71717220 */ /* 0x000fe20000400000 */
[----:B------:R-:W-:Y:S01]  /*86d0*/  F2FP.TF32.F32.PACK_B R9, R9 ;  /* 0x00000009ff09723e */ /* 0x000fe200024050ff */
[-C--:B------:R-:W-:Y:S01]  /*86e0*/  FMUL R115, R115, R155.reuse ;  /* 0x0000009b73737220 */ /* 0x080fe20000400000 */
[----:B-1----:R-:W-:Y:S01]  /*86f0*/  FMUL R11, R60, R155 ;  /* 0x0000009b3c0b7220 */ /* 0x002fe20000400000 */
[----:B------:R-:W-:Y:S01]  /*8700*/  F2FP.TF32.F32.PACK_B R59, R59 ;  /* 0x0000003bff3b723e */ /* 0x000fe200024050ff */
[-C--:B------:R-:W-:Y:S01]  /*8710*/  FMUL R117, R117, R155.reuse ;  /* 0x0000009b75757220 */ /* 0x080fe20000400000 */
        /* <DEDUP_REMOVED lines=58> */
[----:B0-----:R-:W-:Y:S01]  /*8ac0*/  FMUL R9, R66, R155 ;  /* 0x0000009b42097220 */ /* 0x001fe20000400000 */
[----:B------:R-:W-:Y:S01]  /*8ad0*/  @P3 STG.E desc[UR36][R4.64+0x144], R65 ;  /* 0x0001444104003986 */ /* 0x000fe2000c101924 */
[----:B------:R-:W-:-:S02]  /*8ae0*/  ISETP.GT.AND P3, PT, R0, RZ, P2 ;  /* 0x000000ff0000720c */ /* 0x000fc40001764270 */
[----:B------:R-:W-:Y:S02]  /*8af0*/  ISETP.GT.AND P0, PT, R0, 0x8, P0 ;  /* 0x000000080000780c */ /* 0x000fe40000704270 */
[----:B------:R-:W-:Y:S01]  /*8b00*/  F2FP.TF32.F32.PACK_B R9, R9 ;  /* 0x00000009ff09723e */ /* 0x000fe200024050ff */
[----:B-1----:R-:W-:Y:S01]  /*8b10*/  FMUL R13, R72, R155 ;  /* 0x0000009b480d7220 */ /* 0x002fe20000400000 */
[----:B------:R-:W-:-:S03]  /*8b20*/  F2FP.TF32.F32.PACK_B R71, R71 ;  /* 0x00000047ff47723e */ /* 0x000fc600024050ff */
[----:B------:R0:W-:Y:S01]  /*8b30*/  @P1 STG.E desc[UR36][R6.64+0x140], R9 ;  /* 0x0001400906001986 */ /* 0x0001e2000c101924 */
[C---:B------:R-:W-:Y:S02]  /*8b40*/  ISETP.GT.AND P1, PT, R3.reuse, 0x60, PT ;  /* 0x000000600300780c */ /* 0x040fe40003f24270 */
[----:B------:R-:W-:Y:S01]  /*8b50*/  F2FP.TF32.F32.PACK_B R13, R13 ;  /* 0x0000000dff0d723e */ /* 0x000fe200024050ff */
[----:B------:R-:W-:Y:S01]  /*8b60*/  @P4 STG.E desc[UR36][R6.64+0x144], R67 ;  /* 0x0001444306004986 */ /* 0x000fe2000c101924 */
[C---:B------:R-:W-:Y:S02]  /*8b70*/  ISETP.GT.AND P4, PT, R0.reuse, 0x8, P2 ;  /* 0x000000080000780c */ /* 0x040fe40001784270 */
[----:B------:R-:W-:Y:S01]  /*8b80*/  ISETP.GT.AND P2, PT, R3, 0x61, PT ;  /* 0x000000610300780c */ /* 0x000fe20003f44270 */
[----:B------:R1:W-:Y:S01]  /*8b90*/  @P5 STG.E desc[UR36][R4.64+0x160], R11 ;  /* 0x0001600b04005986 */ /* 0x0003e2000c101924 */
[----:B------:R-:W-:Y:S02]  /*8ba0*/  ISETP.GT.AND P5, PT, R0, RZ, P1 ;  /* 0x000000ff0000720c */ /* 0x000fe40000fa4270 */
        /* <DEDUP_REMOVED lines=257> */
[----:B------:R-:W-:Y:S01]  /*9bc0*/  @P3 STG.E desc[UR36][R4.64+0x364], R133 ;  /* 0x0003648504003986 */ /* 0x000fe2000c101924 */
[----:B0-----:R-:W-:Y:S01]  /*9bd0*/  FMUL R9, R134, R155 ;  /* 0x0000009b86097220 */ /* 0x001fe20000400000 */
[----:B------:R-:W-:-:S02]  /*9be0*/  ISETP.GT.AND P3, PT, R0, RZ, P2 ;  /* 0x000000ff0000720c */ /* 0x000fc40001764270 */
[----:B------:R-:W-:Y:S02]  /*9bf0*/  ISETP.GT.AND P1, PT, R0, 0x8, P1 ;  /* 0x000000080000780c */ /* 0x000fe40000f24270 */
[----:B------:R-:W-:Y:S01]  /*9c00*/  F2FP.TF32.F32.PACK_B R9, R9 ;  /* 0x00000009ff09723e */ /* 0x000fe200024050ff */
[----:B-1----:R-:W-:Y:S01]  /*9c10*/  FMUL R11, R140, R155 ;  /* 0x0000009b8c0b7220 */ /* 0x002fe20000400000 */
[----:B------:R-:W-:-:S03]  /*9c20*/  F2FP.TF32.F32.PACK_B R139, R139 ;  /* 0x0000008bff8b723e */ /* 0x000fc600024050ff */
[----:B------:R0:W-:Y:S01]  /*9c30*/  @P0 STG.E desc[UR36][R6.64+0x360], R9 ;  /* 0x0003600906000986 */ /* 0x0001e2000c101924 */
[----:B------:R-:W-:Y:S02]  /*9c40*/  F2FP.TF32.F32.PACK_B R141, R141 ;  /* 0x0000008dff8d723e */ /* 0x000fe400024050ff */
[----:B------:R-:W-:Y:S01]  /*9c50*/  F2FP.TF32.F32.PACK_B R11, R11 ;  /* 0x0000000bff0b723e */ /* 0x000fe200024050ff */
[----:B------:R-:W-:Y:S01]  /*9c60*/  @P4 STG.E desc[UR36][R6.64+0x364], R135 ;  /* 0x0003648706004986 */ /* 0x000fe2000c101924 */
[C---:B------:R-:W-:Y:S02]  /*9c70*/  ISETP.GT.AND P4, PT, R3.reuse, 0xe8, PT ;  /* 0x000000e80300780c */ /* 0x040fe40003f84270 */
[----:B------:R-:W-:Y:S01]  /*9c80*/  F2FP.TF32.F32.PACK_B R143, R143 ;  /* 0x0000008fff8f723e */ /* 0x000fe200024050ff */
[----:B------:R1:W-:Y:S01]  /*9c90*/  @P5 STG.E desc[UR36][R4.64+0x380], R13 ;  /* 0x0003800d04005986 */ /* 0x0003e2000c101924 */
[----:B------:R-:W-:Y:S02]  /*9ca0*/  ISETP.GT.AND P5, PT, R3, 0xe9, PT ;  /* 0x000000e90300780c */ /* 0x000fe40003fa4270 */
[----:B------:R-:W-:Y:S01]  /*9cb0*/  F2FP.TF32.F32.PACK_B R145, R145 ;  /* 0x00000091ff91723e */ /* 0x000fe200024050ff */
[----:B------:R-:W-:Y:S01]  /*9cc0*/  @P3 STG.E desc[UR36][R4.64+0x384], R137 ;  /* 0x0003848904003986 */ /* 0x000fe2000c101924 */
[----:B------:R-:W-:Y:S01]  /*9cd0*/  ISETP.GT.AND P3, PT, R0, 0x8, P2 ;  /* 0x000000080000780c */ /* 0x000fe20001764270 */
[----:B0-----:R-:W-:Y:S01]  /*9ce0*/  FMUL R9, R138, R155 ;  /* 0x0000009b8a097220 */ /* 0x001fe20000400000 */
[----:B------:R-:W-:-:S02]  /*9cf0*/  ISETP.GT.AND P2, PT, R0, RZ, P4 ;  /* 0x000000ff0000720c */ /* 0x000fc40002744270 */
[C---:B------:R-:W-:Y:S02]  /*9d00*/  ISETP.GT.AND P0, PT, R0.reuse, RZ, P5 ;  /* 0x000000ff0000720c */ /* 0x040fe40002f04270 */
[----:B------:R-:W-:Y:S01]  /*9d10*/  ISETP.GT.AND P4, PT, R0, 0x8, P4 ;  /* 0x000000080000780c */ /* 0x000fe20002784270 */
[----:B-1----:R-:W-:Y:S01]  /*9d20*/  FMUL R13, R142, R155 ;  /* 0x0000009b8e0d7220 */ /* 0x002fe20000400000 */
[----:B------:R-:W-:Y:S02]  /*9d30*/  ISETP.GT.AND P5, PT, R0, 0x8, P5 ;  /* 0x000000080000780c */ /* 0x000fe40002fa4270 */
[----:B------:R-:W-:Y:S02]  /*9d40*/  F2FP.TF32.F32.PACK_B R9, R9 ;  /* 0x00000009ff09723e */ /* 0x000fe400024050ff */
[----:B------:R-:W-:Y:S02]  /*9d50*/  F2FP.TF32.F32.PACK_B R13, R13 ;  /* 0x0000000dff0d723e */ /* 0x000fe400024050ff */
[----:B------:R-:W-:Y:S01]  /*9d60*/  F2FP.TF32.F32.PACK_B R147, R147 ;  /* 0x00000093ff93723e */ /* 0x000fe200024050ff */
[----:B------:R0:W-:Y:S01]  /*9d70*/  @P1 STG.E desc[UR36][R6.64+0x380], R9 ;  /* 0x0003800906001986 */ /* 0x0001e2000c101924 */
[----:B------:R-:W-:-:S02]  /*9d80*/  ISETP.GT.AND P1, PT, R3, 0xf8, PT ;  /* 0x000000f80300780c */ /* 0x000fc40003f24270 */
[----:B------:R-:W-:Y:S01]  /*9d90*/  F2FP.TF32.F32.PACK_B R149, R149 ;  /* 0x00000095ff95723e */ /* 0x000fe200024050ff */
[----:B------:R-:W-:Y:S01]  /*9da0*/  @P3 STG.E desc[UR36][R6.64+0x384], R139 ;  /* 0x0003848b06003986 */ /* 0x000fe2000c101924 */
[C---:B------:R-:W-:Y:S02]  /*9db0*/  ISETP.GT.AND P3, PT, R3.reuse, 0xf0, PT ;  /* 0x000000f00300780c */ /* 0x040fe40003f64270 */
[----:B------:R-:W-:Y:S01]  /*9dc0*/  F2FP.TF32.F32.PACK_B R151, R151 ;  /* 0x00000097ff97723e */ /* 0x000fe200024050ff */
[----:B------:R1:W-:Y:S01]  /*9dd0*/  @P2 STG.E desc[UR36][R4.64+0x3a0], R11 ;  /* 0x0003a00b04002986 */ /* 0x0003e2000c101924 */
[----:B------:R-:W-:-:S03]  /*9de0*/  ISETP.GT.AND P2, PT, R3, 0xf1, PT ;  /* 0x000000f10300780c */ /* 0x000fc60003f44270 */
[----:B------:R-:W-:Y:S01]  /*9df0*/  @P0 STG.E desc[UR36][R4.64+0x3a4], R141 ;  /* 0x0003a48d04000986 */ /* 0x000fe2000c101924 */
[----:B------:R-:W-:Y:S01]  /*9e00*/  ISETP.GT.AND P0, PT, R3, 0xf9, PT ;  /* 0x000000f90300780c */ /* 0x000fe20003f04270 */
[-C--:B------:R-:W-:Y:S01]  /*9e10*/  FMUL R3, R144, R155.reuse ;  /* 0x0000009b90037220 */ /* 0x080fe20000400000 */
[----:B0-----:R-:W-:Y:S01]  /*9e20*/  FMUL R9, R146, R155 ;  /* 0x0000009b92097220 */ /* 0x001fe20000400000 */
[----:B------:R0:W-:Y:S01]  /*9e30*/  @P4 STG.E desc[UR36][R6.64+0x3a0], R13 ;  /* 0x0003a00d06004986 */ /* 0x0001e2000c101924 */
[C---:B------:R-:W-:Y:S02]  /*9e40*/  ISETP.GT.AND P4, PT, R0.reuse, RZ, P2 ;  /* 0x000000ff0000720c */ /* 0x040fe40001784270 */
[----:B------:R-:W-:Y:S01]  /*9e50*/  F2FP.TF32.F32.PACK_B R3, R3 ;  /* 0x00000003ff03723e */ /* 0x000fe200024050ff */
[----:B------:R-:W-:Y:S01]  /*9e60*/  @P5 STG.E desc[UR36][R6.64+0x3a4], R143 ;  /* 0x0003a48f06005986 */ /* 0x000fe2000c101924 */
[----:B------:R-:W-:Y:S01]  /*9e70*/  ISETP.GT.AND P5, PT, R0, RZ, P3 ;  /* 0x000000ff0000720c */ /* 0x000fe20001fa4270 */
[----:B-1----:R-:W-:Y:S01]  /*9e80*/  FMUL R11, R148, R155 ;  /* 0x0000009b940b7220 */ /* 0x002fe20000400000 */
[----:B------:R-:W-:-:S02]  /*9e90*/  ISETP.GT.AND P3, PT, R0, 0x8, P3 ;  /* 0x000000080000780c */ /* 0x000fc40001f64270 */
[----:B------:R-:W-:Y:S02]  /*9ea0*/  ISETP.GT.AND P2, PT, R0, 0x8, P2 ;  /* 0x000000080000780c */ /* 0x000fe40001744270 */
[----:B------:R-:W-:Y:S01]  /*9eb0*/  F2FP.TF32.F32.PACK_B R9, R9 ;  /* 0x00000009ff09723e */ /* 0x000fe200024050ff */
[----:B0-----:R-:W-:Y:S01]  /*9ec0*/  FMUL R13, R150, R155 ;  /* 0x0000009b960d7220 */ /* 0x001fe20000400000 */
[----:B------:R-:W-:-:S04]  /*9ed0*/  F2FP.TF32.F32.PACK_B R11, R11 ;  /* 0x0000000bff0b723e */ /* 0x000fc800024050ff */
[----:B------:R-:W-:Y:S01]  /*9ee0*/  F2FP.TF32.F32.PACK_B R13, R13 ;  /* 0x0000000dff0d723e */ /* 0x000fe200024050ff */
[----:B------:R-:W-:Y:S01]  /*9ef0*/  @P5 STG.E desc[UR36][R4.64+0x3c0], R3 ;  /* 0x0003c00304005986 */ /* 0x000fe2000c101924 */
[C---:B------:R-:W-:Y:S02]  /*9f00*/  ISETP.GT.AND P5, PT, R0.reuse, RZ, P1 ;  /* 0x000000ff0000720c */ /* 0x040fe40000fa4270 */
[C---:B------:R-:W-:Y:S01]  /*9f10*/  ISETP.GT.AND P1, PT, R0.reuse, 0x8, P1 ;  /* 0x000000080000780c */ /* 0x040fe20000f24270 */
[----:B------:R-:W-:Y:S01]  /*9f20*/  @P4 STG.E desc[UR36][R4.64+0x3c4], R145 ;  /* 0x0003c49104004986 */ /* 0x000fe2000c101924 */
[C---:B------:R-:W-:Y:S02]  /*9f30*/  ISETP.GT.AND P4, PT, R0.reuse, RZ, P0 ;  /* 0x000000ff0000720c */ /* 0x040fe40000784270 */
[----:B------:R-:W-:Y:S01]  /*9f40*/  ISETP.GT.AND P0, PT, R0, 0x8, P0 ;  /* 0x000000080000780c */ /* 0x000fe20000704270 */
[----:B------:R-:W-:Y:S04]  /*9f50*/  @P3 STG.E desc[UR36][R6.64+0x3c0], R9 ;  /* 0x0003c00906003986 */ /* 0x000fe8000c101924 */
[----:B------:R-:W-:Y:S04]  /*9f60*/  @P2 STG.E desc[UR36][R6.64+0x3c4], R147 ;  /* 0x0003c49306002986 */ /* 0x000fe8000c101924 */
[----:B------:R-:W-:Y:S04]  /*9f70*/  @P5 STG.E desc[UR36][R4.64+0x3e0], R11 ;  /* 0x0003e00b04005986 */ /* 0x000fe8000c101924 */
[----:B------:R0:W-:Y:S02]  /*9f80*/  @P4 STG.E desc[UR36][R4.64+0x3e4], R149 ;  /* 0x0003e49504004986 */ /* 0x0001e4000c101924 */
[----:B0-----:R-:W-:-:S02]  /*9f90*/  @P1 IMAD.MOV.U32 R4, RZ, RZ, R6 ;  /* 0x000000ffff041224 */ /* 0x001fc400078e0006 */
[----:B------:R-:W-:-:S05]  /*9fa0*/  @P1 IMAD.MOV.U32 R5, RZ, RZ, R7 ;  /* 0x000000ffff051224 */ /* 0x000fca00078e0007 */
[----:B------:R0:W-:Y:S04]  /*9fb0*/  @P1 STG.E desc[UR36][R4.64+0x3e0], R13 ;  /* 0x0003e00d04001986 */ /* 0x0001e8000c101924 */
[----:B------:R0:W-:Y:S02]  /*9fc0*/  @P0 STG.E desc[UR36][R6.64+0x3e4], R151 ;  /* 0x0003e49706000986 */ /* 0x0001e4000c101924 */
.L_x_286:
[----:B------:R-:W-:Y:S05]  /*9fd0*/  BSYNC B0 ;  /* 0x0000000000007941 */ /* 0x000fea0003800000 */
.L_x_32:
[----:B------:R-:W-:Y:S01]  /*9fe0*/  ULDC UR4, c[0x0][0xc] ;  /* 0x0000030000047ab9 */ /* 0x000fe20000000800 */
[----:B------:R-:W-:Y:S01]  /*9ff0*/  ULDC UR5, c[0x0][0x10] ;  /* 0x0000040000057ab9 */ /* 0x000fe20000000800 */
[----:B0-----:R-:W0:Y:S01]  /*a000*/  LDC R3, c[0x0][0x14] ;  /* 0x00000500ff037b82 */ /* 0x001e220000000800 */
[----:B------:R-:W-:Y:S01]  /*a010*/  UIMAD.WIDE.U32 UR4, UR4, UR5, URZ ;  /* 0x00000005040472a5 */ /* 0x000fe2000f8e003f */
[----:B------:R-:W-:Y:S01]  /*a020*/  PRMT R0, RZ, 0x7610, R0 ;  /* 0x00007610ff007816 */ /* 0x000fe20000000000 */
[----:B------:R-:W-:Y:S02]  /*a030*/  IMAD.MOV.U32 R153, RZ, RZ, -0x1 ;  /* 0xffffffffff997424 */ /* 0x000fe400078e00ff */
[----:B------:R-:W-:Y:S02]  /*a040*/  IMAD.MOV.U32 R23, RZ, RZ, -0x1 ;  /* 0xffffffffff177424 */ /* 0x000fe400078e00ff */
[----:B0-----:R-:W-:-:S04]  /*a050*/  IMAD.WIDE.U32 R16, R3, UR4, R16 ;  /* 0x0000000403107c25 */ /* 0x001fc8000f8e0010 */
[----:B------:R-:W-:Y:S01]  /*a060*/  IMAD R3, R3, UR5, RZ ;  /* 0x0000000503037c24 */ /* 0x000fe2000f8e02ff */
[----:B------:R-:W-:Y:S02]  /*a070*/  ULDC.64 UR4, c[0x0][0x650] ;  /* 0x0001940000047ab9 */ /* 0x000fe40000000a00 */
[----:B------:R-:W-:Y:S01]  /*a080*/  ISETP.GE.U32.AND P0, PT, R16, UR4, PT ;  /* 0x0000000410007c0c */ /* 0x000fe2000bf06070 */
[----:B------:R-:W-:-:S05]  /*a090*/  IMAD.IADD R17, R17, 0x1, R3 ;  /* 0x0000000111117824 */ /* 0x000fca00078e0203 */
[----:B------:R-:W-:-:S13]  /*a0a0*/  ISETP.GE.U32.AND.EX P0, PT, R17, UR5, PT, P0 ;  /* 0x0000000511007c0c */ /* 0x000fda000bf06100 */
[----:B------:R-:W-:Y:S05]  /*a0b0*/  @P0 BRA `(.L_x_287) ;  /* 0x0000000400640947 */ /* 0x000fea0003800000 */
[----:B------:R-:W0:Y:S01]  /*a0c0*/  S2R R12, SR_CTAID.X ;  /* 0x00000000000c7919 */ /* 0x000e220000002500 */
[----:B---3--:R-:W3:Y:S01]  /*a0d0*/  LDC.64 R10, c[0x0][0x628] ;  /* 0x00018a00ff0a7b82 */ /* 0x008ee20000000a00 */
[----:B------:R-:W-:Y:S01]  /*a0e0*/  ULDC UR4, c[0x0][0x150] ;  /* 0x0000540000047ab9 */ /* 0x000fe20000000800 */
[----:B-12-4-:R-:W-:Y:S01]  /*a0f0*/  IMAD.MOV.U32 R8, RZ, RZ, R16 ;  /* 0x000000ffff087224 */ /* 0x016fe200078e0010 */
[----:B-----5:R-:W1:Y:S01]  /*a100*/  S2R R24, SR_CTAID.Y ;  /* 0x0000000000187919 */ /* 0x020e620000002600 */
[----:B------:R-:W-:-:S04]  /*a110*/  IMAD.MOV.U32 R9, RZ, RZ, R17 ;  /* 0x000000ffff097224 */ /* 0x000fc800078e0011 */
[----:B------:R-:W2:Y:S08]  /*a120*/  LDC R21, c[0x0][0x144] ;  /* 0x00005100ff157b82 */ /* 0x000eb00000000800 */
[----:B------:R-:W4:Y:S08]  /*a130*/  LDC R0, c[0x0][0x630] ;  /* 0x00018c00ff007b82 */ /* 0x000f300000000800 */
[----:B------:R-:W1:Y:S01]  /*a140*/  LDC.64 R14, c[0x0][0x620] ;  /* 0x00018800ff0e7b82 */ /* 0x000e620000000a00 */
[----:B---3--:R-:W-:-:S04]  /*a150*/  ISETP.NE.U32.AND P0, PT, R10, RZ, PT ;  /* 0x000000ff0a00720c */ /* 0x008fc80003f05070 */
[----:B------:R-:W-:Y:S02]  /*a160*/  ISETP.NE.AND.EX P0, PT, R11, RZ, PT, P0 ;  /* 0x000000ff0b00720c */ /* 0x000fe40003f05300 */
[----:B0-----:R-:W-:-:S05]  /*a170*/  I2FP.F32.U32 R3, R12 ;  /* 0x0000000c00037245 */ /* 0x001fca0000201000 */
[----:B------:R-:W-:-:S04]  /*a180*/  FMUL R3, R3, UR4 ;  /* 0x0000000403037c20 */ /* 0x000fc80008400000 */
[----:B------:R0:W3:Y:S02]  /*a190*/  F2I.U32.TRUNC.NTZ R20, R3 ;  /* 0x0000000300147305 */ /* 0x0000e4000020f000 */
[----:B--2-4-:R-:W-:Y:S05]  /*a1a0*/  @!P0 BRA `(.L_x_288) ;  /* 0x0000000000288947 */ /* 0x014fea0003800000 */
[----:B0-----:R-:W0:Y:S02]  /*a1b0*/  LDC R3, c[0x0][0x634] ;  /* 0x00018d00ff037b82 */ /* 0x001e240000000800 */
        /* <DEDUP_REMOVED lines=9> */
.L_x_288:
[----:B------:R-:W2:Y:S01]  /*a250*/  LDC.64 R28, c[0x0][0x640] ;  /* 0x00019000ff1c7b82 */ /* 0x000ea20000000a00 */
[-CC-:B------:R-:W-:Y:S01]  /*a260*/  SHF.R.U64 R23, R8, R0.reuse, R9.reuse ;  /* 0x0000000008177219 */ /* 0x180fe20000001209 */
[----:B---3--:R-:W-:Y:S01]  /*a270*/  IMAD.MOV R20, RZ, RZ, -R20 ;  /* 0x000000ffff147224 */ /* 0x008fe200078e0a14 */
[----:B------:R-:W-:Y:S01]  /*a280*/  SHF.R.U32.HI R0, RZ, R0, R9 ;  /* 0x00000000ff007219 */ /* 0x000fe20000011609 */
[----:B------:R-:W-:Y:S01]  /*a290*/  ULDC UR4, c[0x0][0x154] ;  /* 0x0000550000047ab9 */ /* 0x000fe20000000800 */
[----:B0-----:R-:W-:Y:S01]  /*a2a0*/  IADD3 R3, P0, RZ, -R23, RZ ;  /* 0x80000017ff037210 */ /* 0x001fe20007f1e0ff */
[----:B------:R-:W-:Y:S02]  /*a2b0*/  IMAD R21, R21, R20, R12 ;  /* 0x0000001415157224 */ /* 0x000fe400078e020c */
[----:B------:R-:W0:Y:S01]  /*a2c0*/  LDC R6, c[0x0][0x618] ;  /* 0x00018600ff067b82 */ /* 0x000e220000000800 */
[----:B------:R-:W-:Y:S02]  /*a2d0*/  IMAD.MOV.U32 R7, RZ, RZ, 0x1 ;  /* 0x00000001ff077424 */ /* 0x000fe400078e00ff */
[----:B------:R-:W-:-:S04]  /*a2e0*/  IMAD.X R5, RZ, RZ, ~R0, P0 ;  /* 0x000000ffff057224 */ /* 0x000fc800000e0e00 */
[-C--:B-1----:R-:W-:Y:S01]  /*a2f0*/  IMAD R0, R5, R14.reuse, RZ ;  /* 0x0000000e05007224 */ /* 0x082fe200078e02ff */
[----:B------:R-:W1:Y:S01]  /*a300*/  LDC R8, c[0x0][0x608] ;  /* 0x00018200ff087b82 */ /* 0x000e620000000800 */
[----:B------:R-:W-:-:S04]  /*a310*/  IMAD.WIDE.U32 R4, R3, R14, R16 ;  /* 0x0000000e03047225 */ /* 0x000fc800078e0010 */
[----:B------:R-:W-:Y:S01]  /*a320*/  IMAD R3, R3, R15, R0 ;  /* 0x0000000f03037224 */ /* 0x000fe200078e0200 */
[----:B------:R-:W-:Y:S02]  /*a330*/  I2FP.F32.U32 R0, R24 ;  /* 0x0000001800007245 */ /* 0x000fe40000201000 */
[----:B------:R-:W3:Y:S01]  /*a340*/  LDC R26, c[0x0][0x658] ;  /* 0x00019600ff1a7b82 */ /* 0x000ee20000000800 */
[----:B------:R-:W-:Y:S01]  /*a350*/  IMAD.IADD R3, R5, 0x1, R3 ;  /* 0x0000000105037824 */ /* 0x000fe200078e0203 */
[----:B--2---:R-:W-:Y:S01]  /*a360*/  ISETP.NE.U32.AND P0, PT, R28, RZ, PT ;  /* 0x000000ff1c00720c */ /* 0x004fe20003f05070 */
[----:B------:R-:W-:Y:S01]  /*a370*/  FMUL R0, R0, UR4 ;  /* 0x0000000400007c20 */ /* 0x000fe20008400000 */
[----:B------:R-:W-:Y:S02]  /*a380*/  IMAD.MOV.U32 R5, RZ, RZ, -0x1 ;  /* 0xffffffffff057424 */ /* 0x000fe400078e00ff */
[----:B------:R-:W-:Y:S01]  /*a390*/  ISETP.NE.AND.EX P0, PT, R29, RZ, PT, P0 ;  /* 0x000000ff1d00720c */ /* 0x000fe20003f05300 */
[----:B------:R2:W4:Y:S01]  /*a3a0*/  F2I.U32.TRUNC.NTZ R13, R0 ;  /* 0x00000000000d7305 */ /* 0x000522000020f000 */
[----:B------:R-:W2:Y:S01]  /*a3b0*/  LDC R15, c[0x0][0x148] ;  /* 0x00005200ff0f7b82 */ /* 0x000ea20000000800 */
[----:B0-----:R-:W-:-:S02]  /*a3c0*/  SHF.R.U64 R12, R4, R6, R3 ;  /* 0x00000006040c7219 */ /* 0x001fc40000001203 */
[----:B------:R-:W-:-:S05]  /*a3d0*/  SHF.R.U32.HI R3, RZ, R6, R3 ;  /* 0x00000006ff037219 */ /* 0x000fca0000011603 */
[----:B------:R-:W0:Y:S01]  /*a3e0*/  LDC R20, c[0x0][0x600] ;  /* 0x00018000ff147b82 */ /* 0x000e220000000800 */
[-CC-:B-1----:R-:W-:Y:S02]  /*a3f0*/  SHF.R.U64 R10, R12, R8.reuse, R3.reuse ;  /* 0x000000080c0a7219 */ /* 0x182fe40000001203 */
[----:B------:R-:W-:-:S05]  /*a400*/  SHF.R.U32.HI R3, RZ, R8, R3 ;  /* 0x00000008ff037219 */ /* 0x000fca0000011603 */
[----:B------:R-:W1:Y:S01]  /*a410*/  LDC R27, c[0x0][0x648] ;  /* 0x00019200ff1b7b82 */ /* 0x000e620000000800 */
[-C--:B---3--:R-:W-:Y:S02]  /*a420*/  SHF.L.U32 R4, R5, R26.reuse, RZ ;  /* 0x0000001a05047219 */ /* 0x088fe400000006ff */
[--C-:B------:R-:W-:Y:S02]  /*a430*/  SHF.R.U64 R14, R10, R26, R3.reuse ;  /* 0x0000001a0a0e7219 */ /* 0x100fe40000001203 */
[----:B------:R-:W-:Y:S02]  /*a440*/  LOP3.LUT R25, RZ, R4, RZ, 0x33, !PT ;  /* 0x00000004ff197212 */ /* 0x000fe400078e33ff */
[-C--:B------:R-:W-:Y:S01]  /*a450*/  SHF.R.U32.HI R5, RZ, R26.reuse, R3 ;  /* 0x0000001aff057219 */ /* 0x080fe20000011603 */
[----:B------:R-:W3:Y:S01]  /*a460*/  LDC R30, c[0x0][0x638] ;  /* 0x00018e00ff1e7b82 */ /* 0x000ee20000000800 */
[----:B------:R-:W-:Y:S01]  /*a470*/  SHF.L.U32 R154, R7, R26, RZ ;  /* 0x0000001a079a7219 */ /* 0x000fe200000006ff */
[----:B------:R-:W-:-:S06]  /*a480*/  IMAD.MOV.U32 R4, RZ, RZ, R14 ;  /* 0x000000ffff047224 */ /* 0x000fcc00078e000e */
[----:B------:R-:W0:Y:S01]  /*a490*/  LDC R31, c[0x0][0x610] ;  /* 0x00018400ff1f7b82 */ /* 0x000e220000000800 */
[----:B----4-:R-:W-:Y:S05]  /*a4a0*/  @!P0 BRA `(.L_x_289) ;  /* 0x0000000000288947 */ /* 0x010fea0003800000 */
        /* <DEDUP_REMOVED lines=10> */
.L_x_289:
[----:B------:R-:W-:Y:S01]  /*a550*/  ISETP.NE.AND P0, PT, R2, 0x1, PT ;  /* 0x000000010200780c */ /* 0x000fe20003f05270 */
[----:B0-----:R-:W-:Y:S01]  /*a560*/  VIADD R7, R20, 0xffffffff ;  /* 0xffffffff14077836 */ /* 0x001fe20000000000 */
[----:B-12---:R-:W-:Y:S01]  /*a570*/  SHF.R.U64 R0, R4, R27, R5 ;  /* 0x0000001b04007219 */ /* 0x006fe20000001205 */
[----:B------:R-:W-:Y:S01]  /*a580*/  IMAD.MOV R13, RZ, RZ, -R13 ;  /* 0x000000ffff0d7224 */ /* 0x000fe200078e0a0d */
[----:B------:R-:W-:Y:S01]  /*a590*/  LOP3.LUT R5, R10, R25, RZ, 0xc0, !PT ;  /* 0x000000190a057212 */ /* 0x000fe200078ec0ff */
[----:B------:R-:W-:Y:S02]  /*a5a0*/  IMAD.MOV.U32 R4, RZ, RZ, 0x1 ;  /* 0x00000001ff047424 */ /* 0x000fe400078e00ff */
[----:B------:R-:W-:Y:S02]  /*a5b0*/  IMAD.MOV R3, RZ, RZ, -R0 ;  /* 0x000000ffff037224 */ /* 0x000fe400078e0a00 */
[----:B------:R-:W-:Y:S01]  /*a5c0*/  IMAD R154, R154, R0, R5 ;  /* 0x000000009a9a7224 */ /* 0x000fe200078e0205 */
[----:B------:R-:W-:Y:S01]  /*a5d0*/  LOP3.LUT R5, R12, R7, RZ, 0xc0, !PT ;  /* 0x000000070c057212 */ /* 0x000fe200078ec0ff */
[----:B---3--:R-:W-:-:S02]  /*a5e0*/  IMAD R0, R3, R30, R14 ;  /* 0x0000001e03007224 */ /* 0x008fc400078e020e */
[----:B------:R-:W-:Y:S02]  /*a5f0*/  @P0 IMAD R21, R15, R13, R24 ;  /* 0x0000000d0f150224 */ /* 0x000fe400078e0218 */
[----:B------:R-:W-:Y:S01]  /*a600*/  IMAD R3, R0, R20, R5 ;  /* 0x0000001400037224 */ /* 0x000fe200078e0205 */
[----:B------:R-:W-:Y:S01]  /*a610*/  PRMT R0, R4, 0x7610, R0 ;  /* 0x0000761004007816 */ /* 0x000fe20000000000 */
[----:B------:R-:W-:-:S05]  /*a620*/  IMAD R154, R154, R31, R21 ;  /* 0x0000001f9a9a7224 */ /* 0x000fca00078e0215 */
[----:B------:R-:W-:Y:S02]  /*a630*/  SEL R153, R3, R154, !P0 ;  /* 0x0000009a03997207 */ /* 0x000fe40004000000 */
[----:B------:R-:W-:-:S07]  /*a640*/  SEL R154, R154, R3, !P0 ;  /* 0x000000039a9a7207 */ /* 0x000fce0004000000 */
.L_x_287:
[----:B------:R-:W-:-:S13]  /*a650*/  LOP3.LUT P0, RZ, R0, 0xff, RZ, 0xc0, !PT ;  /* 0x000000ff00ff7812 */ /* 0x000fda000780c0ff */
[----:B------:R-:W-:Y:S05]  /*a660*/  @P0 BRA `(.L_x_290) ;  /* 0xffffff6800d40947 */ /* 0x000fea000383ffff */
[----:B------:R-:W-:Y:S05]  /*a670*/  EXIT ;  /* 0x000000000000794d */ /* 0x000fea0003800000 */
.L_x_7:
[----:B0-----:R-:W-:Y:S01]  /*a680*/  ULDC.64 UR4, c[0x0][0x650] ;  /* 0x0001940000047ab9 */ /* 0x001fe20000000a00 */
        /* <DEDUP_REMOVED lines=25> */
.L_x_292:
[----:B------:R-:W0:Y:S01]  /*a820*/  LDC.64 R28, c[0x0][0x640] ;  /* 0x00019000ff1c7b82 */ /* 0x000e220000000a00 */
[-CC-:B------:R-:W-:Y:S01]  /*a830*/  SHF.R.U64 R21, R12, R6.reuse, R13.reuse ;  /* 0x000000060c157219 */ /* 0x180fe2000000120d */
[----:B------:R-:W-:Y:S01]  /*a840*/  IMAD.MOV.U32 R30, RZ, RZ, 0x1 ;  /* 0x00000001ff1e7424 */ /* 0x000fe200078e00ff */
[----:B------:R-:W-:Y:S02]  /*a850*/  SHF.R.U32.HI R6, RZ, R6, R13 ;  /* 0x00000006ff067219 */ /* 0x000fe4000001160d */
        /* <DEDUP_REMOVED lines=8> */
[----:B------:R-:W-:Y:S01]  /*a8e0*/  IMAD.IADD R9, R9, 0x1, R11 ;  /* 0x0000000109097824 */ /* 0x000fe200078e020b */
[----:B0-----:R-:W-:-:S04]  /*a8f0*/  ISETP.NE.U32.AND P0, PT, R28, RZ, PT ;  /* 0x000000ff1c00720c */ /* 0x001fc80003f05070 */
[----:B------:R-:W-:Y:S02]  /*a900*/  ISETP.NE.AND.EX P0, PT, R29, RZ, PT, P0 ;  /* 0x000000ff1d00720c */ /* 0x000fe40003f05300 */
[----:B------:R-:W0:Y:S01]  /*a910*/  LDC R22, c[0x0][0x600] ;  /* 0x00018000ff167b82 */ /* 0x000e220000000800 */
[-CC-:B-1----:R-:W-:Y:S01]  /*a920*/  SHF.R.U64 R14, R8, R10.reuse, R9.reuse ;  /* 0x0000000a080e7219 */ /* 0x182fe20000001209 */
[----:B------:R-:W-:Y:S01]  /*a930*/  IMAD.MOV.U32 R8, RZ, RZ, -0x1 ;  /* 0xffffffffff087424 */ /* 0x000fe200078e00ff */
[----:B------:R-:W-:-:S05]  /*a940*/  SHF.R.U32.HI R9, RZ, R10, R9 ;  /* 0x0000000aff097219 */ /* 0x000fca0000011609 */
[----:B------:R-:W1:Y:S01]  /*a950*/  LDC R24, c[0x0][0x648] ;  /* 0x00019200ff187b82 */ /* 0x000e620000000800 */
[-CC-:B--2---:R-:W-:Y:S02]  /*a960*/  SHF.R.U64 R23, R14, R12.reuse, R9.reuse ;  /* 0x0000000c0e177219 */ /* 0x184fe40000001209 */
[----:B------:R-:W-:-:S05]  /*a970*/  SHF.R.U32.HI R6, RZ, R12, R9 ;  /* 0x0000000cff067219 */ /* 0x000fca0000011609 */
[----:B------:R-:W2:Y:S01]  /*a980*/  LDC R26, c[0x0][0x638] ;  /* 0x00018e00ff1a7b82 */ /* 0x000ea20000000800 */
[-C--:B---3--:R-:W-:Y:S02]  /*a990*/  SHF.L.U32 R8, R8, R27.reuse, RZ ;  /* 0x0000001b08087219 */ /* 0x088fe400000006ff */
[-CC-:B------:R-:W-:Y:S02]  /*a9a0*/  SHF.R.U64 R25, R23, R27.reuse, R6.reuse ;  /* 0x0000001b17197219 */ /* 0x180fe40000001206 */
[----:B------:R-:W-:Y:S02]  /*a9b0*/  LOP3.LUT R32, RZ, R8, RZ, 0x33, !PT ;  /* 0x00000008ff207212 */ /* 0x000fe400078e33ff */
[----:B------:R-:W-:Y:S01]  /*a9c0*/  SHF.R.U32.HI R9, RZ, R27, R6 ;  /* 0x0000001bff097219 */ /* 0x000fe20000011606 */
[----:B------:R-:W3:Y:S01]  /*a9d0*/  LDC R31, c[0x0][0x610] ;  /* 0x00018400ff1f7b82 */ /* 0x000ee20000000800 */
[----:B------:R-:W-:Y:S01]  /*a9e0*/  IMAD.MOV.U32 R8, RZ, RZ, R25 ;  /* 0x000000ffff087224 */ /* 0x000fe200078e0019 */
[----:B------:R-:W-:Y:S06]  /*a9f0*/  @!P0 BRA `(.L_x_293) ;  /* 0x0000000000288947 */ /* 0x000fec0003800000 */
        /* <DEDUP_REMOVED lines=10> */
.L_x_293:
[----:B------:R-:W-:Y:S01]  /*aaa0*/  ISETP.NE.AND P0, PT, R2, 0x1, PT ;  /* 0x000000010200780c */ /* 0x000fe20003f05270 */
[----:B------:R-:W-:Y:S01]  /*aab0*/  IMAD.MOV.U32 R13, RZ, RZ, R21 ;  /* 0x000000ffff0d7224 */ /* 0x000fe200078e0015 */
[----:B-1----:R-:W-:Y:S01]  /*aac0*/  SHF.R.U64 R6, R8, R24, R9 ;  /* 0x0000001808067219 */ /* 0x002fe20000001209 */
[----:B0-----:R-:W-:Y:S01]  /*aad0*/  VIADD R9, R22, 0xffffffff ;  /* 0xffffffff16097836 */ /* 0x001fe20000000000 */
[----:B------:R-:W-:Y:S02]  /*aae0*/  SHF.L.U32 R30, R30, R27, RZ ;  /* 0x0000001b1e1e7219 */ /* 0x000fe400000006ff */
[----:B------:R-:W-:Y:S01]  /*aaf0*/  LOP3.LUT R5, R23, R32, RZ, 0xc0, !PT ;  /* 0x0000002017057212 */ /* 0x000fe200078ec0ff */
[----:B------:R-:W-:-:S04]  /*ab00*/  IMAD.MOV R8, RZ, RZ, -R6 ;  /* 0x000000ffff087224 */ /* 0x000fc800078e0a06 */
[----:B------:R-:W-:Y:S01]  /*ab10*/  IMAD R6, R30, R6, R5 ;  /* 0x000000061e067224 */ /* 0x000fe200078e0205 */
[----:B------:R-:W-:Y:S01]  /*ab20*/  LOP3.LUT R5, R14, R9, RZ, 0xc0, !PT ;  /* 0x000000090e057212 */ /* 0x000fe200078ec0ff */
[----:B------:R-:W-:Y:S02]  /*ab30*/  @P0 IMAD R3, R7, R20, R4 ;  /* 0x0000001407030224 */ /* 0x000fe400078e0204 */
[----:B--2---:R-:W-:Y:S02]  /*ab40*/  IMAD R4, R8, R26, R25 ;  /* 0x0000001a08047224 */ /* 0x004fe400078e0219 */
[----:B---3--:R-:W-:Y:S02]  /*ab50*/  IMAD R3, R6, R31, R3 ;  /* 0x0000001f06037224 */ /* 0x008fe400078e0203 */
[----:B------:R-:W-:Y:S02]  /*ab60*/  IMAD R4, R4, R22, R5 ;  /* 0x0000001604047224 */ /* 0x000fe400078e0205 */
[----:B------:R-:W-:-:S03]  /*ab70*/  IMAD.MOV.U32 R8, RZ, RZ, 0x1 ;  /* 0x00000001ff087424 */ /* 0x000fc600078e00ff */
[----:B------:R-:W-:Y:S02]  /*ab80*/  SEL R6, R4, R3, !P0 ;  /* 0x0000000304067207 */ /* 0x000fe40004000000 */
[----:B------:R-:W-:-:S07]  /*ab90*/  SEL R12, R3, R4, !P0 ;  /* 0x00000004030c7207 */ /* 0x000fce0004000000 */
.L_x_291:
[----:B------:R-:W-:-:S08]  /*aba0*/  NOP ;  /* 0x0000000000007918 */ /* 0x000fd00000000000 */
[----:B------:R-:W0:-:S00]  /*abb0*/  USETMAXREG.DEALLOC.CTAPOOL 0x28 ;  /* 0x00000028000079c8 */ /* 0x000e0000080e0500 */
[----:B0-----:R-:W-:-:S13]  /*abc0*/  ISETP.NE.AND P0, PT, R0, RZ, PT ;  /* 0x000000ff0000720c */ /* 0x001fda0003f05270 */
[----:B------:R-:W-:Y:S05]  /*abd0*/  @P0 EXIT ;  /* 0x000000000000094d */ /* 0x000fea0003800000 */
[----:B------:R-:W-:Y:S01]  /*abe0*/  LOP3.LUT P0, RZ, R8, 0xff, RZ, 0xc0, !PT ;  /* 0x000000ff08ff7812 */ /* 0x000fe2000780c0ff */
[----:B------:R-:W-:Y:S02]  /*abf0*/  IMAD.MOV.U32 R10, RZ, RZ, 0x1 ;  /* 0x00000001ff0a7424 */ /* 0x000fe400078e00ff */
[----:B------:R-:W-:-:S10]  /*ac00*/  IMAD.MOV.U32 R9, RZ, RZ, RZ ;  /* 0x000000ffff097224 */ /* 0x000fd400078e00ff */
[----:B------:R-:W-:Y:S05]  /*ac10*/  @!P0 BRA `(.L_x_294) ;  /* 0x0000000c00b48947 */ /* 0x000fea0003800000 */
[----:B------:R-:W0:Y:S01]  /*ac20*/  LDC R0, c[0x0][0x28c] ;  /* 0x0000a300ff007b82 */ /* 0x000e220000000800 */
[----:B------:R-:W-:Y:S01]  /*ac30*/  ULDC UR5, c[0x0][0x658] ;  /* 0x0001960000057ab9 */ /* 0x000fe20000000800 */
[----:B------:R-:W-:Y:S01]  /*ac40*/  UMOV UR11, 0xffffffff ;  /* 0xffffffff000b7882 */ /* 0x000fe20000000000 */
[----:B------:R-:W-:Y:S01]  /*ac50*/  UMOV UR14, 0x1 ;  /* 0x00000001000e7882 */ /* 0x000fe20000000000 */
[----:B------:R-:W-:Y:S01]  /*ac60*/  USHF.L.U32 UR11, UR11, UR5, URZ ;  /* 0x000000050b0b7299 */ /* 0x000fe2000800063f */
[----:B------:R-:W-:Y:S01]  /*ac70*/  BSSY B0, `(.L_x_294) ;  /* 0x00000e7000007945 */ /* 0x000fe20003800000 */
[----:B------:R-:W-:Y:S01]  /*ac80*/  ULDC UR9, c[0x0][0xc] ;  /* 0x0000030000097ab9 */ /* 0x000fe20000000800 */
[----:B------:R-:W-:Y:S01]  /*ac90*/  ULDC UR12, c[0x0][0x10] ;  /* 0x00000400000c7ab9 */ /* 0x000fe20000000800 */
[----:B------:R-:W1:Y:S01]  /*aca0*/  S2UR UR8, SR_CgaCtaId ;  /* 0x00000000000879c3 */ /* 0x000e620000008800 */
[----:B------:R-:W-:Y:S01]  /*acb0*/  ULOP3.LUT UR13, URZ, UR11, URZ, 0x33, !UPT ;  /* 0x0000000b3f0d7292 */ /* 0x000fe2000f8e333f */
[----:B------:R-:W-:Y:S01]  /*acc0*/  LOP3.LUT R11, R19, 0x2, RZ, 0xfc, !PT ;  /* 0x00000002130b7812 */ /* 0x000fe200078efcff */
[----:B------:R-:W-:Y:S01]  /*acd0*/  IMAD.MOV.U32 R10, RZ, RZ, 0x1 ;  /* 0x00000001ff0a7424 */ /* 0x000fe200078e00ff */
[----:B------:R-:W-:Y:S01]  /*ace0*/  ULDC UR4, c[0x0][0x600] ;  /* 0x0001800000047ab9 */ /* 0x000fe20000000800 */
[----:B------:R-:W-:Y:S01]  /*acf0*/  IMAD.MOV.U32 R9, RZ, RZ, RZ ;  /* 0x000000ffff097224 */ /* 0x000fe200078e00ff */
[----:B------:R-:W-:Y:S01]  /*ad00*/  UMOV UR30, 0x55 ;  /* 0x00000055001e7882 */ /* 0x000fe20000000000 */
[----:B------:R-:W-:-:S02]  /*ad10*/  UIADD3 UR4, UR4, -0x1, URZ ;  /* 0xffffffff04047890 */ /* 0x000fc4000fffe03f */
[----:B------:R-:W-:Y:S01]  /*ad20*/  USHF.L.U32 UR5, UR14, UR5, URZ ;  /* 0x000000050e057299 */ /* 0x000fe2000800063f */
[----:B------:R-:W-:Y:S01]  /*ad30*/  ULDC.64 UR40, c[0x0][0x198] ;  /* 0x0000660000287ab9 */ /* 0x000fe20000000a00 */
[----:B0-----:R-:W-:-:S05]  /*ad40*/  VIADD R0, R0, 0x3f ;  /* 0x0000003f00007836 */ /* 0x001fca0000000000 */
[----:B------:R-:W-:Y:S01]  /*ad50*/  SHF.R.S32.HI R3, RZ, 0x1f, R0 ;  /* 0x0000001fff037819 */ /* 0x000fe20000011400 */
[----:B-1----:R-:W-:-:S03]  /*ad60*/  ULOP3.LUT UR10, UR8, 0x1, URZ, 0xc0, !UPT ;  /* 0x00000001080a7892 */ /* 0x002fc6000f8ec03f */
[----:B------:R-:W-:Y:S01]  /*ad70*/  LEA.HI R3, R3, R0, RZ, 0x6 ;  /* 0x0000000003037211 */ /* 0x000fe200078f30ff */
[----:B------:R-:W-:Y:S01]  /*ad80*/  USHF.R.U32.HI UR37, URZ, 0x1, UR8 ;  /* 0x000000013f257899 */ /* 0x000fe20008011608 */
[----:B------:R-:W-:Y:S01]  /*ad90*/  IMAD.MOV.U32 R0, RZ, RZ, 0x1 ;  /* 0x00000001ff007424 */ /* 0x000fe200078e00ff */
[----:B------:R-:W-:Y:S01]  /*ada0*/  USHF.L.U32 UR6, UR8, 0x7, URZ ;  /* 0x0000000708067899 */ /* 0x000fe2000800063f */
[--C-:B------:R-:W-:Y:S01]  /*adb0*/  SHF.R.S32.HI R8, RZ, 0x6, R3.reuse ;  /* 0x00000006ff087819 */ /* 0x100fe20000011403 */
[----:B------:R-:W-:Y:S02]  /*adc0*/  USHF.L.U32 UR7, UR8, 0xc, URZ ;  /* 0x0000000c08077899 */ /* 0x000fe4000800063f */
[----:B------:R-:W-:Y:S01]  /*add0*/  ULOP3.LUT UR8, UR8, 0xfffffffe, URZ, 0xc0, !UPT ;  /* 0xfffffffe08087892 */ /* 0x000fe2000f8ec03f */
[----:B------:R-:W-:Y:S01]  /*ade0*/  PRMT R3, R0, 0x7610, R3 ;  /* 0x0000761000037816 */ /* 0x000fe20000000003 */
[----:B------:R-:W-:Y:S01]  /*adf0*/  UISETP.GT.U32.AND UP0, UPT, UR10, 0xffff, UPT ;  /* 0x0000ffff0a00788c */ /* 0x000fe2000bf04070 */
[----:B------:R-:W-:Y:S01]  /*ae00*/  VIADD R0, R8, 0x1 ;  /* 0x0000000108007836 */ /* 0x000fe20000000000 */
[----:B------:R-:W-:-:S02]  /*ae10*/  USHF.L.U32 UR21, UR14, UR8, URZ ;  /* 0x000000080e157299 */ /* 0x000fc4000800063f */
[----:B------:R-:W-:Y:S02]  /*ae20*/  ULOP3.LUT UR11, UR8, 0x1, URZ, 0xfc, !UPT ;  /* 0x00000001080b7892 */ /* 0x000fe4000f8efc3f */
[----:B------:R-:W-:Y:S02]  /*ae30*/  UIMAD.WIDE.U32 UR8, UR9, UR12, URZ ;  /* 0x0000000c090872a5 */ /* 0x000fe4000f8e003f */
[----:B------:R-:W-:Y:S01]  /*ae40*/  USEL UR10, UR10, 0xffff, !UP0 ;  /* 0x0000ffff0a0a7887 */ /* 0x000fe2000c000000 */
[----:B------:R-:W-:Y:S01]  /*ae50*/  ULDC UR12, c[0x0][0x14] ;  /* 0x00000500000c7ab9 */ /* 0x000fe20000000800 */
[----:B------:R-:W-:Y:S02]  /*ae60*/  USHF.L.U32 UR11, UR14, UR11, URZ ;  /* 0x0000000b0e0b7299 */ /* 0x000fe4000800063f */
[----:B------:R-:W-:Y:S02]  /*ae70*/  UIMAD.WIDE.U32 UR38, UR8, UR12, URZ ;  /* 0x0000000c082672a5 */ /* 0x000fe4000f8e003f */
[----:B------:R-:W-:-:S02]  /*ae80*/  UIMAD UR29, UR9, UR12, URZ ;  /* 0x0000000c091d72a4 */ /* 0x000fc4000f8e023f */
[----:B------:R-:W-:Y:S02]  /*ae90*/  ULOP3.LUT UR10, UR10, 0xffff, URZ, 0xc0, !UPT ;  /* 0x0000ffff0a0a7892 */ /* 0x000fe4000f8ec03f */
[----:B------:R-:W-:Y:S02]  /*aea0*/  ULOP3.LUT UR6, UR6, 0x80, URZ, 0xc0, !UPT ;  /* 0x0000008006067892 */ /* 0x000fe4000f8ec03f */
[----:B------:R-:W-:Y:S02]  /*aeb0*/  ULOP3.LUT UR7, UR7, 0x1000, URZ, 0xc0, !UPT ;  /* 0x0000100007077892 */ /* 0x000fe4000f8ec03f */
[----:B------:R-:W-:Y:S02]  /*aec0*/  ULOP3.LUT UR21, UR21, UR11, URZ, 0xfc, !UPT ;  /* 0x0000000b15157292 */ /* 0x000fe4000f8efc3f */
[----:B------:R-:W-:Y:S02]  /*aed0*/  UIADD3 UR29, UR39, UR29, URZ ;  /* 0x0000001d271d7290 */ /* 0x000fe4000fffe03f */
[----:B------:R-:W-:-:S12]  /*aee0*/  USHF.L.U32 UR30, UR30, UR10, URZ ;  /* 0x0000000a1e1e7299 */ /* 0x000fd8000800063f */
.L_x_305:
[----:B------:R-:W-:-:S03]  /*aef0*/  UMOV UR8, 0xffffffff ;  /* 0xffffffff00087882 */ /* 0x000fc60000000000 */
[----:B------:R-:W-:Y:S05]  /*af00*/  BRA.DIV UR8, `(.L_x_295) ;  /* 0x0000000e08987947 */ /* 0x000fea000b800000 */
[----:B------:R-:W-:-:S13]  /*af10*/  ELECT P6, URZ, PT ;  /* 0x00000000003f782f */ /* 0x000fda00038c0000 */
.L_x_314:
[----:B------:R-:W0:Y:S01]  /*af20*/  LDC R4, c[0x0][0x28c] ;  /* 0x0000a300ff047b82 */ /* 0x000e220000000800 */
[----:B------:R-:W-:Y:S01]  /*af30*/  BSSY B1, `(.L_x_296) ;  /* 0x0000048000017945 */ /* 0x000fe20003800000 */
[----:B0-----:R-:W-:-:S13]  /*af40*/  ISETP.LT.OR P6, PT, R4, 0x1, !P6 ;  /* 0x000000010400780c */ /* 0x001fda00077c1670 */
[----:B------:R-:W-:Y:S05]  /*af50*/  @P6 BRA `(.L_x_297) ;  /* 0x0000000400146947 */ /* 0x000fea0003800000 */
[----:B------:R-:W-:Y:S01]  /*af60*/  LEA R12, R12, UR37, 0x2 ;  /* 0x000000250c0c7c11 */ /* 0x000fe2000f8e10ff */
[----:B------:R-:W-:Y:S01]  /*af70*/  IMAD.MOV.U32 R22, RZ, RZ, RZ ;  /* 0x000000ffff167224 */ /* 0x000fe200078e00ff */
[----:B------:R-:W-:Y:S01]  /*af80*/  LEA R15, R6, UR6, 0x8 ;  /* 0x00000006060f7c11 */ /* 0x000fe2000f8e40ff */
[----:B------:R-:W-:Y:S02]  /*af90*/  IMAD.MOV.U32 R4, RZ, RZ, R0 ;  /* 0x000000ffff047224 */ /* 0x000fe400078e0000 */
[----:B------:R-:W-:Y:S02]  /*afa0*/  IMAD.MOV.U32 R5, RZ, RZ, R10 ;  /* 0x000000ffff057224 */ /* 0x000fe400078e000a */
[----:B------:R-:W-:Y:S02]  /*afb0*/  IMAD.MOV.U32 R6, RZ, RZ, R9 ;  /* 0x000000ffff067224 */ /* 0x000fe400078e0009 */
[----:B------:R-:W-:-:S07]  /*afc0*/  IMAD.SHL.U32 R14, R12, 0x20, RZ ;  /* 0x000000200c0e7824 */ /* 0x000fce00078e00ff */
.L_x_300:
[----:B------:R-:W0:Y:S01]  /*afd0*/  S2R R12, SR_CgaCtaId ;  /* 0x00000000000c7919 */ /* 0x000e220000008800 */
[----:B------:R-:W-:Y:S02]  /*afe0*/  MOV R7, 0x400 ;  /* 0x0000040000077802 */ /* 0x000fe40000000f00 */
[----:B------:R-:W-:Y:S02]  /*aff0*/  LOP3.LUT P1, RZ, R18, 0x7f, RZ, 0xc0, !PT ;  /* 0x0000007f12ff7812 */ /* 0x000fe4000782c0ff */
[----:B0-----:R-:W-:Y:S02]  /*b000*/  LEA R21, R12, R7, 0x18 ;  /* 0x000000070c157211 */ /* 0x001fe400078ec0ff */
[----:B------:R-:W-:-:S09]  /*b010*/  SHF.L.U32 R7, R5, 0x1f, RZ ;  /* 0x0000001f05077819 */ /* 0x000fd200000006ff */
[----:B------:R-:W0:Y:S01]  /*b020*/  @!P1 LDC R12, c[0x0][0x500] ;  /* 0x00014000ff0c9b82 */ /* 0x000e220000000800 */
[----:B------:R-:W-:-:S04]  /*b030*/  IMAD R20, R6, 0x8, R21 ;  /* 0x0000000806147824 */ /* 0x000fc800078e0215 */
[----:B------:R-:W1:Y:S02]  /*b040*/  SYNCS.PHASECHK.TRANS64.TRYWAIT P0, [R20+URZ+0x10], R7 ;  /* 0x00001007140075a7 */ /* 0x000e64000800017f */
[----:B-1----:R-:W-:Y:S05]  /*b050*/  @!P0 BRA `(.L_x_298) ;  /* 0x0000000c00648947 */ /* 0x002fea0003800000 */
.L_x_315:
[----:B-1----:R-:W-:Y:S01]  /*b060*/  PRMT R7, R11, 0x9910, RZ ;  /* 0x000099100b077816 */ /* 0x002fe200000000ff */
[----:B0-----:R0:W-:Y:S03]  /*b070*/  @!P1 SYNCS.ARRIVE.TRANS64 RZ, [R20+URZ], R12 ;  /* 0x0000000c14ff99a7 */ /* 0x0011e6000800003f */
[----:B------:R-:W-:-:S13]  /*b080*/  ISETP.NE.AND P0, PT, R7, 0x2, PT ;  /* 0x000000020700780c */ /* 0x000fda0003f05270 */
[----:B0-----:R-:W-:Y:S05]  /*b090*/  @P0 BRA `(.L_x_299) ;  /* 0x0000000000040947 */ /* 0x001fea0003800000 */
[----:B------:R-:W-:Y:S01]  /*b0a0*/  BPT.TRAP 0x1 ;  /* 0x000000040000795c */ /* 0x000fe20000300000 */
.L_x_299:
[----:B------:R-:W-:Y:S01]  /*b0b0*/  LEA R7, R6, UR37, 0x3 ;  /* 0x0000002506077c11 */ /* 0x000fe2000f8e18ff */
[----:B------:R-:W-:Y:S01]  /*b0c0*/  VIADD R4, R4, 0xffffffff ;  /* 0xffffffff04047836 */ /* 0x000fe20000000000 */
[----:B------:R-:W-:Y:S01]  /*b0d0*/  LEA R12, R6, UR7, 0xe ;  /* 0x00000007060c7c11 */ /* 0x000fe2000f8e70ff */
[----:B------:R-:W-:Y:S01]  /*b0e0*/  UIADD3 UR14, UP0, UR40, 0xf0, URZ ;  /* 0x000000f0280e7890 */ /* 0x000fe2000ff1e03f */
[----:B------:R-:W-:Y:S01]  /*b0f0*/  R2UR UR34, R22 ;  /* 0x00000000162272ca */ /* 0x000fe200000e0000 */
[----:B------:R-:W-:Y:S01]  /*b100*/  IMAD.SHL.U32 R7, R7, 0x400, RZ ;  /* 0x0000040007077824 */ /* 0x000fe200078e00ff */
[----:B------:R-:W-:Y:S01]  /*b110*/  R2UR UR33, R20 ;  /* 0x00000000142172ca */ /* 0x000fe200000e0000 */
[--C-:B------:R-:W-:Y:S01]  /*b120*/  IMAD R12, R12, 0x4, R21.reuse ;  /* 0x000000040c0c7824 */ /* 0x100fe200078e0215 */
[----:B------:R-:W-:Y:S01]  /*b130*/  R2UR UR36, R13 ;  /* 0x000000000d2472ca */ /* 0x000fe200000e0000 */
[----:B------:R-:W-:Y:S01]  /*b140*/  IMAD R7, R7, 0x4, R21 ;  /* 0x0000000407077824 */ /* 0x000fe200078e0215 */
[----:B------:R-:W-:Y:S01]  /*b150*/  R2UR UR35, R14 ;  /* 0x000000000e2372ca */ /* 0x000fe200000e0000 */
[----:B------:R-:W-:Y:S01]  /*b160*/  UIADD3 UR42, UP1, UR40, 0x1f0, URZ ;  /* 0x000001f0282a7890 */ /* 0x000fe2000ff3e03f */
[----:B------:R-:W-:Y:S01]  /*b170*/  R2UR UR8, R12 ;  /* 0x000000000c0872ca */ /* 0x000fe200000e0000 */
[----:B------:R-:W-:Y:S01]  /*b180*/  UIADD3.X UR15, URZ, UR41, URZ, UP0, !UPT ;  /* 0x000000293f0f7290 */ /* 0x000fe200087fe43f */
[----:B------:R-:W-:Y:S01]  /*b190*/  R2UR UR24, R7 ;  /* 0x00000000071872ca */ /* 0x000fe200000e0000 */
[----:B------:R-:W-:Y:S01]  /*b1a0*/  UPRMT UR31, URZ, 0x5410, UR30 ;  /* 0x000054103f1f7896 */ /* 0x000fe2000800001e */
[----:B------:R-:W-:Y:S01]  /*b1b0*/  R2UR UR19, R15 ;  /* 0x000000000f1372ca */ /* 0x000fe200000e0000 */
[----:B------:R-:W-:Y:S01]  /*b1c0*/  UIADD3 UR26, UR34, 0x20, URZ ;  /* 0x00000020221a7890 */ /* 0x000fe2000fffe03f */
[----:B------:R-:W-:Y:S01]  /*b1d0*/  ISETP.GT.AND P1, PT, R4, 0x1, PT ;  /* 0x000000010400780c */ /* 0x000fe20003f24270 */
[----:B------:R-:W-:Y:S01]  /*b1e0*/  UIADD3.X UR43, URZ, UR41, URZ, UP1, !UPT ;  /* 0x000000293f2b7290 */ /* 0x000fe20008ffe43f */
[----:B------:R-:W-:Y:S01]  /*b1f0*/  VIADD R6, R6, 0x1 ;  /* 0x0000000106067836 */ /* 0x000fe20000000000 */
[----:B------:R-:W-:Y:S01]  /*b200*/  UPRMT UR44, URZ, 0x5410, UR21 ;  /* 0x000054103f2c7896 */ /* 0x000fe20008000015 */
[----:B------:R-:W-:Y:S01]  /*b210*/  VIADD R22, R22, 0x40 ;  /* 0x0000004016167836 */ /* 0x000fe20000000000 */
[----:B------:R-:W-:Y:S01]  /*b220*/  UMOV UR22, 0x0 ;  /* 0x0000000000167882 */ /* 0x000fe20000000000 */
[----:B------:R-:W-:Y:S01]  /*b230*/  UMOV UR23, 0x10000000 ;  /* 0x1000000000177882 */ /* 0x000fe20000000000 */
[----:B------:R-:W-:Y:S01]  /*b240*/  UIADD3 UR16, UR8, 0x10100, URZ ;  /* 0x0001010008107890 */ /* 0x000fe2000fffe03f */
[----:B------:R-:W-:Y:S01]  /*b250*/  ISETP.NE.AND P0, PT, R6, 0x2, PT ;  /* 0x000000020600780c */ /* 0x000fe20003f05270 */
[----:B------:R-:W-:-:S02]  /*b260*/  UIADD3 UR32, UR24, 0x100, URZ ;  /* 0x0000010018207890 */ /* 0x000fc4000fffe03f */
[----:B------:R-:W-:Y:S01]  /*b270*/  UIADD3 UR24, UR24, 0x4100, URZ ;  /* 0x0000410018187890 */ /* 0x000fe2000fffe03f */
[----:B------:R-:W-:Y:S01]  /*b280*/  SEL R12, RZ, 0x1, P0 ;  /* 0x00000001ff0c7807 */ /* 0x000fe20000000000 */
[----:B------:R-:W-:Y:S01]  /*b290*/  UIADD3 UR8, UR8, 0x18100, URZ ;  /* 0x0001810008087890 */ /* 0x000fe2000fffe03f */
[----:B------:R-:W-:Y:S01]  /*b2a0*/  SEL R6, R6, RZ, P0 ;  /* 0x000000ff06067207 */ /* 0x000fe20000000000 */
[----:B------:R-:W-:Y:S01]  /*b2b0*/  UMOV UR25, UR33 ;  /* 0x0000002100197c82 */ /* 0x000fe20008000000 */
[----:B------:R-:W-:Y:S01]  /*b2c0*/  UMOV UR28, UR36 ;  /* 0x00000024001c7c82 */ /* 0x000fe20008000000 */
[----:B------:R-:W-:Y:S01]  /*b2d0*/  UMOV UR27, UR35 ;  /* 0x00000023001b7c82 */ /* 0x000fe20008000000 */
[----:B------:R-:W-:Y:S01]  /*b2e0*/  UMOV UR17, UR33 ;  /* 0x0000002100117c82 */ /* 0x000fe20008000000 */
[----:B------:R-:W-:Y:S01]  /*b2f0*/  UMOV UR18, UR34 ;  /* 0x0000002200127c82 */ /* 0x000fe20008000000 */
[----:B------:R-:W-:Y:S01]  /*b300*/  UMOV UR20, UR36 ;  /* 0x0000002400147c82 */ /* 0x000fe20008000000 */
[----:B------:R0:W-:Y:S01]  /*b310*/  UTMALDG.3D.MULTICAST [UR32], [UR14], UR31, desc[UR22] ;  /* 0x000016200e0073b4 */ /* 0x0001e2000801181f */
[----:B------:R-:W-:Y:S01]  /*b320*/  UMOV UR9, UR33 ;  /* 0x0000002100097c82 */ /* 0x000fe20008000000 */
[----:B------:R-:W-:Y:S01]  /*b330*/  UMOV UR11, UR19 ;  /* 0x00000013000b7c82 */ /* 0x000fe20008000000 */
[----:B------:R-:W-:Y:S01]  /*b340*/  UMOV UR12, UR36 ;  /* 0x00000024000c7c82 */ /* 0x000fe20008000000 */
[----:B------:R-:W-:Y:S01]  /*b350*/  UMOV UR10, UR26 ;  /* 0x0000001a000a7c82 */ /* 0x000fe20008000000 */
[----:B------:R-:W-:Y:S01]  /*b360*/  LOP3.LUT R5, R5, R12, RZ, 0x3c, !PT ;  /* 0x0000000c05057212 */ /* 0x000fe200078e3cff */
[----:B------:R0:W-:Y:S01]  /*b370*/  UTMALDG.3D.MULTICAST [UR24], [UR14], UR31, desc[UR22] ;  /* 0x000016180e0073b4 */ /* 0x0001e2000801181f */
[----:B------:R0:W-:Y:S01]  /*b380*/  UTMALDG.3D.MULTICAST [UR16], [UR42], UR44, desc[UR22] ;  /* 0x000016102a0073b4 */ /* 0x0001e2000801182c */
[----:B------:R0:W-:Y:S02]  /*b390*/  UTMALDG.3D.MULTICAST [UR8], [UR42], UR44, desc[UR22] ;  /* 0x000016082a0073b4 */ /* 0x0001e4000801182c */
[----:B0-----:R-:W-:Y:S05]  /*b3a0*/  @P1 BRA `(.L_x_300) ;  /* 0xfffffffc00081947 */ /* 0x001fea000383ffff */
.L_x_297:
[----:B------:R-:W-:Y:S05]  /*b3b0*/  BSYNC B1 ;  /* 0x0000000000017941 */ /* 0x000fea0003800000 */
.L_x_296:
[----:B------:R-:W-:Y:S01]  /*b3c0*/  LOP3.LUT P1, RZ, R3, 0xff, RZ, 0xc0, !PT ;  /* 0x000000ff03ff7812 */ /* 0x000fe2000782c0ff */
[----:B------:R-:W-:Y:S01]  /*b3d0*/  IMAD.IADD R9, R8, 0x1, R9 ;  /* 0x0000000108097824 */ /* 0x000fe200078e0209 */
[----:B------:R-:W-:Y:S01]  /*b3e0*/  IADD3 R16, P2, R16, UR38, RZ ;  /* 0x0000002610107c10 */ /* 0x000fe2000ff5e0ff */
[----:B------:R-:W-:Y:S01]  /*b3f0*/  ULDC.64 UR8, c[0x0][0x650] ;  /* 0x0001940000087ab9 */ /* 0x000fe20000000a00 */
[----:B------:R-:W-:Y:S01]  /*b400*/  BSSY B1, `(.L_x_301) ;  /* 0x000006b000017945 */ /* 0x000fe20003800000 */
[----:B------:R-:W-:Y:S01]  /*b410*/  IMAD.MOV.U32 R12, RZ, RZ, -0x1 ;  /* 0xffffffffff0c7424 */ /* 0x000fe200078e00ff */
[----:B------:R-:W-:Y:S01]  /*b420*/  SHF.R.U32.HI R3, RZ, 0x1, R9 ;  /* 0x00000001ff037819 */ /* 0x000fe20000011609 */
[----:B------:R-:W-:Y:S01]  /*b430*/  IMAD.MOV.U32 R6, RZ, RZ, -0x1 ;  /* 0xffffffffff067424 */ /* 0x000fe200078e00ff */
[----:B------:R-:W-:Y:S01]  /*b440*/  ISETP.GT.U32.AND P0, PT, R9, 0x1, PT ;  /* 0x000000010900780c */ /* 0x000fe20003f04070 */
[----:B------:R-:W-:Y:S01]  /*b450*/  IMAD.MOV.U32 R13, RZ, RZ, -0x1 ;  /* 0xffffffffff0d7424 */ /* 0x000fe200078e00ff */
[----:B------:R-:W-:-:S02]  /*b460*/  LOP3.LUT R3, R3, 0x1, RZ, 0xc0, !PT ;  /* 0x0000000103037812 */ /* 0x000fc400078ec0ff */
[----:B------:R-:W-:Y:S01]  /*b470*/  ISETP.LT.U32.AND P0, PT, R8, 0x2, P0 ;  /* 0x000000020800780c */ /* 0x000fe20000701070 */
[----:B------:R-:W0:Y:S01]  /*b480*/  @P1 S2R R5, SR_CgaCtaId ;  /* 0x0000000000051919 */ /* 0x000e220000008800 */
[----:B------:R-:W-:Y:S02]  /*b490*/  @P1 MOV R4, 0x400 ;  /* 0x0000040000041802 */ /* 0x000fe40000000f00 */
[----:B------:R-:W-:Y:S02]  /*b4a0*/  IADD3.X R17, R17, UR29, RZ, P2, !PT ;  /* 0x0000001d11117c10 */ /* 0x000fe400097fe4ff */
[----:B------:R-:W-:Y:S02]  /*b4b0*/  ISETP.GE.U32.AND P2, PT, R16, UR8, PT ;  /* 0x0000000810007c0c */ /* 0x000fe4000bf46070 */
[----:B------:R-:W-:Y:S02]  /*b4c0*/  LOP3.LUT R9, R9, 0x1, RZ, 0xc0, !PT ;  /* 0x0000000109097812 */ /* 0x000fe400078ec0ff */
[----:B0-----:R-:W-:-:S04]  /*b4d0*/  @P1 LEA R4, R5, R4, 0x18 ;  /* 0x0000000405041211 */ /* 0x001fc800078ec0ff */
[----:B------:R0:W-:Y:S01]  /*b4e0*/  @P1 SYNCS.ARRIVE.TRANS64.A1T0 RZ, [R4+URZ+0x38], RZ ;  /* 0x000038ff04ff19a7 */ /* 0x0001e2000810003f */
[----:B------:R-:W-:Y:S02]  /*b4f0*/  ISETP.NE.U32.AND P1, PT, R3, 0x1, PT ;  /* 0x000000010300780c */ /* 0x000fe40003f25070 */
[----:B------:R-:W-:Y:S02]  /*b500*/  SEL R3, RZ, 0x1, !P0 ;  /* 0x00000001ff037807 */ /* 0x000fe40004000000 */
[----:B------:R-:W-:Y:S02]  /*b510*/  ISETP.GE.U32.AND.EX P0, PT, R17, UR9, PT, P2 ;  /* 0x0000000911007c0c */ /* 0x000fe4000bf06120 */
[----:B------:R-:W-:-:S04]  /*b520*/  ISETP.GT.U32.AND P1, PT, R8, 0x1, !P1 ;  /* 0x000000010800780c */ /* 0x000fc80004f24070 */
[----:B0-----:R-:W-:-:S04]  /*b530*/  SEL R4, RZ, 0x1, !P1 ;  /* 0x00000001ff047807 */ /* 0x001fc80004800000 */
[--C-:B------:R-:W-:Y:S02]  /*b540*/  LOP3.LUT R10, R4, R10, R3.reuse, 0x96, !PT ;  /* 0x0000000a040a7212 */ /* 0x100fe400078e9603 */
[----:B------:R-:W-:Y:S02]  /*b550*/  PRMT R4, RZ, 0x7610, R4 ;  /* 0x00007610ff047816 */ /* 0x000fe40000000004 */
[----:B------:R-:W-:Y:S01]  /*b560*/  PRMT R3, RZ, 0x7610, R3 ;  /* 0x00007610ff037816 */ /* 0x000fe20000000003 */
[----:B------:R-:W-:Y:S06]  /*b570*/  @P0 BRA `(.L_x_302) ;  /* 0x00000004004c0947 */ /* 0x000fec0003800000 */
[----:B------:R-:W0:Y:S01]  /*b580*/  S2R R14, SR_CTAID.X ;  /* 0x00000000000e7919 */ /* 0x000e220000002500 */
[----:B------:R-:W-:Y:S01]  /*b590*/  ULDC.64 UR8, c[0x0][0x628] ;  /* 0x00018a0000087ab9 */ /* 0x000fe20000000a00 */
[----:B------:R-:W1:Y:S01]  /*b5a0*/  LDC R15, c[0x0][0x144] ;  /* 0x00005100ff0f7b82 */ /* 0x000e620000000800 */
[----:B------:R-:W-:Y:S01]  /*b5b0*/  ISETP.NE.U32.AND P0, PT, RZ, UR8, PT ;  /* 0x00000008ff007c0c */ /* 0x000fe2000bf05070 */
[----:B------:R-:W2:Y:S01]  /*b5c0*/  S2R R12, SR_CTAID.Y ;  /* 0x00000000000c7919 */ /* 0x000ea20000002600 */
[----:B------:R-:W-:Y:S01]  /*b5d0*/  ULDC UR10, c[0x0][0x150] ;  /* 0x00005400000a7ab9 */ /* 0x000fe20000000800 */
[----:B------:R-:W-:Y:S01]  /*b5e0*/  ULDC UR11, c[0x0][0x630] ;  /* 0x00018c00000b7ab9 */ /* 0x000fe20000000800 */
[----:B------:R-:W-:Y:S01]  /*b5f0*/  ISETP.NE.AND.EX P0, PT, RZ, UR9, PT, P0 ;  /* 0x00000009ff007c0c */ /* 0x000fe2000bf05300 */
[----:B------:R-:W-:Y:S01]  /*b600*/  IMAD.MOV.U32 R4, RZ, RZ, R16 ;  /* 0x000000ffff047224 */ /* 0x000fe200078e0010 */
[----:B0-----:R-:W-:-:S05]  /*b610*/  I2FP.F32.U32 R5, R14 ;  /* 0x0000000e00057245 */ /* 0x001fca0000201000 */
[----:B------:R-:W-:Y:S01]  /*b620*/  FMUL R20, R5, UR10 ;  /* 0x0000000a05147c20 */ /* 0x000fe20008400000 */
[----:B------:R-:W-:-:S05]  /*b630*/  IMAD.MOV.U32 R5, RZ, RZ, R17 ;  /* 0x000000ffff057224 */ /* 0x000fca00078e0011 */
[----:B--2---:R-:W-:Y:S05]  /*b640*/  @!P0 BRA `(.L_x_303) ;  /* 0x0000000000288947 */ /* 0x004fea0003800000 */
[----:B------:R-:W-:Y:S02]  /*b650*/  ULDC UR10, c[0x0][0x634] ;  /* 0x00018d00000a7ab9 */ /* 0x000fe40000000800 */
[----:B------:R-:W-:-:S05]  /*b660*/  IADD3 R5, P0, R16, UR10, RZ ;  /* 0x0000000a10057c10 */ /* 0x000fca000ff1e0ff */
[----:B------:R-:W-:-:S04]  /*b670*/  IMAD.X R13, RZ, RZ, R17, P0 ;  /* 0x000000ffff0d7224 */ /* 0x000fc800000e0611 */
[----:B------:R-:W-:-:S04]  /*b680*/  IMAD.WIDE.U32 R6, R13, UR8, RZ ;  /* 0x000000080d067c25 */ /* 0x000fc8000f8e00ff */
[----:B------:R-:W-:-:S04]  /*b690*/  IMAD.WIDE.U32 R6, P0, R5, UR9, R6 ;  /* 0x0000000905067c25 */ /* 0x000fc8000f800006 */
[----:B------:R-:W-:-:S04]  /*b6a0*/  IMAD.WIDE.U32 R4, R5, UR8, RZ ;  /* 0x0000000805047c25 */ /* 0x000fc8000f8e00ff */
[----:B------:R-:W-:Y:S01]  /*b6b0*/  IMAD.MOV.U32 R4, RZ, RZ, R7 ;  /* 0x000000ffff047224 */ /* 0x000fe200078e0007 */
[----:B------:R-:W-:Y:S01]  /*b6c0*/  IADD3 RZ, P1, R5, R6, RZ ;  /* 0x0000000605ff7210 */ /* 0x000fe20007f3e0ff */
[----:B------:R-:W-:-:S04]  /*b6d0*/  IMAD.X R5, RZ, RZ, RZ, P0 ;  /* 0x000000ffff057224 */ /* 0x000fc800000e06ff */
[----:B------:R-:W-:-:S08]  /*b6e0*/  IMAD.WIDE.U32.X R4, R13, UR9, R4, P1 ;  /* 0x000000090d047c25 */ /* 0x000fd000088e0404 */
.L_x_303:
[--C-:B------:R-:W-:Y:S01]  /*b6f0*/  SHF.R.U64 R13, R4, UR11, R5.reuse ;  /* 0x0000000b040d7c19 */ /* 0x100fe20008001205 */
[----:B------:R-:W0:Y:S01]  /*b700*/  F2I.U32.TRUNC.NTZ R20, R20 ;  /* 0x0000001400147305 */ /* 0x000e22000020f000 */
[----:B------:R-:W-:Y:S01]  /*b710*/  SHF.R.U32.HI R4, RZ, UR11, R5 ;  /* 0x0000000bff047c19 */ /* 0x000fe20008011605 */
[----:B------:R-:W-:Y:S01]  /*b720*/  ULDC.64 UR8, c[0x0][0x620] ;  /* 0x0001880000087ab9 */ /* 0x000fe20000000a00 */
[----:B------:R-:W-:Y:S01]  /*b730*/  IADD3 R7, P0, RZ, -R13, RZ ;  /* 0x8000000dff077210 */ /* 0x000fe20007f1e0ff */
[----:B------:R-:W-:Y:S01]  /*b740*/  ULDC.64 UR10, c[0x0][0x640] ;  /* 0x00019000000a7ab9 */ /* 0x000fe20000000a00 */
[----:B------:R-:W2:Y:S03]  /*b750*/  LDC R21, c[0x0][0x148] ;  /* 0x00005200ff157b82 */ /* 0x000ea60000000800 */
[----:B------:R-:W-:Y:S01]  /*b760*/  IMAD.X R4, RZ, RZ, ~R4, P0 ;  /* 0x000000ffff047224 */ /* 0x000fe200000e0e04 */
[----:B------:R-:W-:-:S03]  /*b770*/  ISETP.NE.U32.AND P0, PT, RZ, UR10, PT ;  /* 0x0000000aff007c0c */ /* 0x000fc6000bf05070 */
[----:B------:R-:W-:Y:S01]  /*b780*/  IMAD R6, R4, UR8, RZ ;  /* 0x0000000804067c24 */ /* 0x000fe2000f8e02ff */
[----:B------:R-:W-:Y:S01]  /*b790*/  ISETP.NE.AND.EX P0, PT, RZ, UR11, PT, P0 ;  /* 0x0000000bff007c0c */ /* 0x000fe2000bf05300 */
[----:B------:R-:W-:Y:S01]  /*b7a0*/  IMAD.WIDE.U32 R4, R7, UR8, R16 ;  /* 0x0000000807047c25 */ /* 0x000fe2000f8e0010 */
[----:B------:R-:W-:-:S03]  /*b7b0*/  ULDC UR8, c[0x0][0x618] ;  /* 0x0001860000087ab9 */ /* 0x000fc60000000800 */
[----:B------:R-:W-:Y:S01]  /*b7c0*/  IMAD R7, R7, UR9, R6 ;  /* 0x0000000907077c24 */ /* 0x000fe2000f8e0206 */
[----:B------:R-:W-:Y:S01]  /*b7d0*/  ULDC UR9, c[0x0][0x154] ;  /* 0x0000550000097ab9 */ /* 0x000fe20000000800 */
[----:B0-----:R-:W-:Y:S02]  /*b7e0*/  IMAD.MOV R6, RZ, RZ, -R20 ;  /* 0x000000ffff067224 */ /* 0x001fe400078e0a14 */
[----:B------:R-:W-:Y:S02]  /*b7f0*/  IMAD.IADD R5, R5, 0x1, R7 ;  /* 0x0000000105057824 */ /* 0x000fe400078e0207 */
[----:B-1----:R-:W-:Y:S01]  /*b800*/  IMAD R14, R15, R6, R14 ;  /* 0x000000060f0e7224 */ /* 0x002fe200078e020e */
[----:B------:R-:W-:Y:S02]  /*b810*/  I2FP.F32.U32 R6, R12 ;  /* 0x0000000c00067245 */ /* 0x000fe40000201000 */
[--C-:B------:R-:W-:Y:S02]  /*b820*/  SHF.R.U64 R15, R4, UR8, R5.reuse ;  /* 0x00000008040f7c19 */ /* 0x100fe40008001205 */
[----:B------:R-:W-:Y:S01]  /*b830*/  SHF.R.U32.HI R4, RZ, UR8, R5 ;  /* 0x00000008ff047c19 */ /* 0x000fe20008011605 */
[----:B------:R-:W-:Y:S01]  /*b840*/  FMUL R6, R6, UR9 ;  /* 0x0000000906067c20 */ /* 0x000fe20008400000 */
[----:B------:R-:W-:-:S02]  /*b850*/  ULDC UR8, c[0x0][0x608] ;  /* 0x0001820000087ab9 */ /* 0x000fc40000000800 */
[--C-:B------:R-:W-:Y:S01]  /*b860*/  SHF.R.U64 R22, R15, UR8, R4.reuse ;  /* 0x000000080f167c19 */ /* 0x100fe20008001204 */
[----:B------:R0:W1:Y:S01]  /*b870*/  F2I.U32.TRUNC.NTZ R24, R6 ;  /* 0x0000000600187305 */ /* 0x000062000020f000 */
[----:B------:R-:W-:Y:S01]  /*b880*/  SHF.R.U32.HI R5, RZ, UR8, R4 ;  /* 0x00000008ff057c19 */ /* 0x000fe20008011604 */
[----:B------:R-:W-:-:S03]  /*b890*/  ULDC UR8, c[0x0][0x658] ;  /* 0x0001960000087ab9 */ /* 0x000fc60000000800 */
[--C-:B------:R-:W-:Y:S02]  /*b8a0*/  SHF.R.U64 R20, R22, UR8, R5.reuse ;  /* 0x0000000816147c19 */ /* 0x100fe40008001205 */
[----:B------:R-:W-:-:S03]  /*b8b0*/  SHF.R.U32.HI R23, RZ, UR8, R5 ;  /* 0x00000008ff177c19 */ /* 0x000fc60008011605 */
[----:B------:R-:W-:Y:S02]  /*b8c0*/  IMAD.MOV.U32 R4, RZ, RZ, R20 ;  /* 0x000000ffff047224 */ /* 0x000fe400078e0014 */
[----:B------:R-:W-:Y:S01]  /*b8d0*/  IMAD.MOV.U32 R5, RZ, RZ, R23 ;  /* 0x000000ffff057224 */ /* 0x000fe200078e0017 */
[----:B0-----:R-:W-:Y:S06]  /*b8e0*/  @!P0 BRA `(.L_x_304) ;  /* 0x0000000000288947 */ /* 0x001fec0003800000 */
        /* <DEDUP_REMOVED lines=10> */
.L_x_304:
[----:B------:R-:W-:Y:S01]  /*b990*/  ISETP.NE.AND P0, PT, R2, 0x1, PT ;  /* 0x000000010200780c */ /* 0x000fe20003f05270 */
[----:B------:R-:W-:Y:S01]  /*b9a0*/  ULDC UR8, c[0x0][0x648] ;  /* 0x0001920000087ab9 */ /* 0x000fe20000000800 */
[----:B------:R-:W-:Y:S01]  /*b9b0*/  LOP3.LUT R22, R22, UR13, RZ, 0xc0, !PT ;  /* 0x0000000d16167c12 */ /* 0x000fe2000f8ec0ff */
[----:B-1----:R-:W-:Y:S01]  /*b9c0*/  IMAD.MOV R24, RZ, RZ, -R24 ;  /* 0x000000ffff187224 */ /* 0x002fe200078e0a18 */
[----:B------:R-:W-:Y:S01]  /*b9d0*/  SHF.R.U64 R5, R4, UR8, R5 ;  /* 0x0000000804057c19 */ /* 0x000fe20008001205 */
[----:B------:R-:W-:Y:S01]  /*b9e0*/  ULDC UR8, c[0x0][0x638] ;  /* 0x00018e0000087ab9 */ /* 0x000fe20000000800 */
[----:B------:R-:W-:Y:S01]  /*b9f0*/  LOP3.LUT R15, R15, UR4, RZ, 0xc0, !PT ;  /* 0x000000040f0f7c12 */ /* 0x000fe2000f8ec0ff */
[----:B------:R-:W-:Y:S01]  /*ba00*/  ULDC UR9, c[0x0][0x610] ;  /* 0x0001840000097ab9 */ /* 0x000fe20000000800 */
[----:B------:R-:W-:Y:S02]  /*ba10*/  IMAD.MOV.U32 R4, RZ, RZ, 0x1 ;  /* 0x00000001ff047424 */ /* 0x000fe400078e00ff */
[----:B------:R-:W-:-:S02]  /*ba20*/  IMAD.MOV R7, RZ, RZ, -R5 ;  /* 0x000000ffff077224 */ /* 0x000fc400078e0a05 */
[----:B------:R-:W-:Y:S02]  /*ba30*/  IMAD R5, R5, UR5, R22 ;  /* 0x0000000505057c24 */ /* 0x000fe4000f8e0216 */
[----:B--2---:R-:W-:Y:S02]  /*ba40*/  @P0 IMAD R14, R21, R24, R12 ;  /* 0x00000018150e0224 */ /* 0x004fe400078e020c */
[----:B------:R-:W-:Y:S01]  /*ba50*/  IMAD R20, R7, UR8, R20 ;  /* 0x0000000807147c24 */ /* 0x000fe2000f8e0214 */
[----:B------:R-:W-:Y:S01]  /*ba60*/  ULDC UR8, c[0x0][0x600] ;  /* 0x0001800000087ab9 */ /* 0x000fe20000000800 */
[----:B------:R-:W-:Y:S02]  /*ba70*/  IMAD R14, R5, UR9, R14 ;  /* 0x00000009050e7c24 */ /* 0x000fe4000f8e020e */
[----:B------:R-:W-:-:S05]  /*ba80*/  IMAD R5, R20, UR8, R15 ;  /* 0x0000000814057c24 */ /* 0x000fca000f8e020f */
[----:B------:R-:W-:Y:S02]  /*ba90*/  SEL R6, R5, R14, !P0 ;  /* 0x0000000e05067207 */ /* 0x000fe40004000000 */
[----:B------:R-:W-:-:S07]  /*baa0*/  SEL R12, R14, R5, !P0 ;  /* 0x000000050e0c7207 */ /* 0x000fce0004000000 */
.L_x_302:
[----:B------:R-:W-:Y:S05]  /*bab0*/  BSYNC B1 ;  /* 0x0000000000017941 */ /* 0x000fea0003800000 */
.L_x_301:
[----:B------:R-:W-:-:S13]  /*bac0*/  LOP3.LUT P0, RZ, R4, 0xff, RZ, 0xc0, !PT ;  /* 0x000000ff04ff7812 */ /* 0x000fda000780c0ff */
[----:B------:R-:W-:Y:S05]  /*bad0*/  @P0 BRA `(.L_x_305) ;  /* 0xfffffff400040947 */ /* 0x000fea000383ffff */
[----:B------:R-:W-:Y:S05]  /*bae0*/  BSYNC B0 ;  /* 0x0000000000007941 */ /* 0x000fea0003800000 */
.L_x_294:
[----:B------:R-:W-:-:S03]  /*baf0*/  UMOV UR8, 0xffffffff ;  /* 0xffffffff00087882 */ /* 0x000fc60000000000 */
[----:B------:R-:W-:Y:S05]  /*bb00*/  BRA.DIV UR8, `(.L_x_306) ;  /* 0x0000000208cc7947 */ /* 0x000fea000b800000 */
[----:B------:R-:W-:-:S13]  /*bb10*/  ELECT P6, URZ, PT ;  /* 0x00000000003f782f */ /* 0x000fda00038c0000 */
.L_x_318:
[----:B------:R-:W-:Y:S04]  /*bb20*/  BSSY B0, `(.L_x_307) ;  /* 0x0000019000007945 */ /* 0x000fe80003800000 */
[----:B------:R-:W-:Y:S05]  /*bb30*/  @!P6 BRA `(.L_x_308) ;  /* 0x00000000005ce947 */ /* 0x000fea0003800000 */
[----:B------:R-:W-:-:S04]  /*bb40*/  LOP3.LUT R19, R19, 0x2, RZ, 0xfc, !PT ;  /* 0x0000000213137812 */ /* 0x000fc800078efcff */
[----:B------:R-:W-:-:S13]  /*bb50*/  ISETP.NE.AND P0, PT, R19, 0x3, PT ;  /* 0x000000031300780c */ /* 0x000fda0003f05270 */
[----:B------:R-:W-:Y:S05]  /*bb60*/  @!P0 BRA `(.L_x_309) ;  /* 0x0000000000048947 */ /* 0x000fea0003800000 */
[----:B------:R-:W-:Y:S01]  /*bb70*/  BPT.TRAP 0x1 ;  /* 0x000000040000795c */ /* 0x000fe20000300000 */
.L_x_309:
[----:B------:R-:W0:Y:S01]  /*bb80*/  S2R R3, SR_CgaCtaId ;  /* 0x0000000000037919 */ /* 0x000e220000008800 */
[----:B------:R-:W-:Y:S02]  /*bb90*/  MOV R0, 0x400 ;  /* 0x0000040000007802 */ /* 0x000fe40000000f00 */
[----:B------:R-:W-:Y:S02]  /*bba0*/  SHF.L.U32 R2, R10, 0x1f, RZ ;  /* 0x0000001f0a027819 */ /* 0x000fe400000006ff */
[----:B0-----:R-:W-:-:S05]  /*bbb0*/  LEA R0, R3, R0, 0x18 ;  /* 0x0000000003007211 */ /* 0x001fca00078ec0ff */
[----:B------:R-:W-:-:S04]  /*bbc0*/  VIADD R0, R0, 0x10 ;  /* 0x0000001000007836 */ /* 0x000fc80000000000 */
[C---:B------:R-:W-:Y:S02]  /*bbd0*/  IMAD R5, R9.reuse, 0x8, R0 ;  /* 0x0000000809057824 */ /* 0x040fe400078e0200 */
[----:B------:R-:W-:Y:S02]  /*bbe0*/  VIADD R9, R9, 0x1 ;  /* 0x0000000109097836 */ /* 0x000fe40000000000 */
[----:B------:R-:W0:Y:S03]  /*bbf0*/  SYNCS.PHASECHK.TRANS64.TRYWAIT P0, [R5+URZ], R2 ;  /* 0x00000002050075a7 */ /* 0x000e26000800017f */
[----:B------:R-:W-:-:S04]  /*bc00*/  ISETP.NE.AND P1, PT, R9, 0x2, PT ;  /* 0x000000020900780c */ /* 0x000fc80003f25270 */
[----:B------:R-:W-:Y:S02]  /*bc10*/  SEL R3, RZ, 0x1, P1 ;  /* 0x00000001ff037807 */ /* 0x000fe40000800000 */
[----:B------:R-:W-:Y:S02]  /*bc20*/  SEL R9, R9, RZ, P1 ;  /* 0x000000ff09097207 */ /* 0x000fe40000800000 */
[----:B------:R-:W-:Y:S01]  /*bc30*/  LOP3.LUT R3, R10, R3, RZ, 0x3c, !PT ;  /* 0x000000030a037212 */ /* 0x000fe200078e3cff */
[----:B0-----:R-:W-:Y:S06]  /*bc40*/  @!P0 BRA `(.L_x_310) ;  /* 0x00000000009c8947 */ /* 0x001fec0003800000 */
.L_x_319:
[----:B------:R-:W-:Y:S01]  /*bc50*/  IMAD R9, R9, 0x8, R0 ;  /* 0x0000000809097824 */ /* 0x000fe200078e0200 */
[----:B------:R-:W-:-:S07]  /*bc60*/  SHF.L.U32 R0, R3, 0x1f, RZ ;  /* 0x0000001f03007819 */ /* 0x000fce00000006ff */
.L_x_311:
[----:B-1----:R1:W2:Y:S02]  /*bc70*/  SYNCS.PHASECHK.TRANS64.TRYWAIT P0, [R9+URZ], R0 ;  /* 0x00000000090075a7 */ /* 0x0022a4000800017f */
[----:B--2---:R-:W-:Y:S05]  /*bc80*/  @!P0 NANOSLEEP.SYNCS 0x989680 ;  /* 0x009896800000895d */ /* 0x004fea0003900000 */
[----:B------:R-:W2:Y:S02]  /*bc90*/  @!P0 SYNCS.PHASECHK.TRANS64 P0, [R9+URZ], R0 ;  /* 0x00000000090085a7 */ /* 0x000ea4000800007f */
[----:B--2---:R-:W-:Y:S05]  /*bca0*/  @!P0 BRA `(.L_x_311) ;  /* 0xfffffffc00f08947 */ /* 0x004fea000383ffff */
.L_x_308:
[----:B------:R-:W-:Y:S05]  /*bcb0*/  BSYNC B0 ;  /* 0x0000000000007941 */ /* 0x000fea0003800000 */
.L_x_307:
[----:B------:R-:W-:Y:S05]  /*bcc0*/  EXIT ;  /* 0x000000000000794d */ /* 0x000fea0003800000 */
.L_x_21:
[----:B---3--:R3:W4:Y:S02]  /*bcd0*/  SYNCS.PHASECHK.TRANS64.TRYWAIT P1, [R3+URZ], R0 ;  /* 0x00000000030075a7 */ /* 0x008724000802017f */
[----:B----4-:R-:W-:Y:S05]  /*bce0*/  @!P1 NANOSLEEP.SYNCS 0x989680 ;  /* 0x009896800000995d */ /* 0x010fea0003900000 */
[----:B------:R-:W4:Y:S02]  /*bcf0*/  @!P1 SYNCS.PHASECHK.TRANS64 P1, [R3+URZ], R0 ;  /* 0x00000000030095a7 */ /* 0x000f24000802007f */
[----:B----4-:R-:W-:Y:S05]  /*bd00*/  @!P1 BRA `(.L_x_21) ;  /* 0xfffffffc00f09947 */ /* 0x010fea000383ffff */
[----:B------:R-:W-:Y:S05]  /*bd10*/  BRA `(.L_x_20) ;  /* 0xffffff5400f07947 */ /* 0x000fea000383ffff */
.L_x_26:
[----:B-1----:R1:W2:Y:S02]  /*bd20*/  SYNCS.PHASECHK.TRANS64.TRYWAIT P1, [R5+URZ], R4 ;  /* 0x00000004050075a7 */ /* 0x0022a4000802017f */
[----:B--2---:R-:W-:Y:S05]  /*bd30*/  @!P1 NANOSLEEP.SYNCS 0x989680 ;  /* 0x009896800000995d */ /* 0x004fea0003900000 */
[----:B------:R-:W2:Y:S02]  /*bd40*/  @!P1 SYNCS.PHASECHK.TRANS64 P1, [R5+URZ], R4 ;  /* 0x00000004050095a7 */ /* 0x000ea4000802007f */
[----:B--2---:R-:W-:Y:S05]  /*bd50*/  @!P1 BRA `(.L_x_26) ;  /* 0xfffffffc00f09947 */ /* 0x004fea000383ffff */
[----:B------:R-:W-:Y:S05]  /*bd60*/  BRA `(.L_x_25) ;  /* 0xffffff5c006c7947 */ /* 0x000fea000383ffff */
.L_x_295:
[----:B------:R-:W-:Y:S01]  /*bd70*/  BSSY B1, `(.L_x_312) ;  /* 0x0000006000017945 */ /* 0x000fe20003800000 */
[----:B------:R-:W-:-:S07]  /*bd80*/  IMAD.MOV.U32 R15, RZ, RZ, -0x1 ;  /* 0xffffffffff0f7424 */ /* 0x000fce00078e00ff */
[----:B------:R-:W-:Y:S05]  /*bd90*/  WARPSYNC.COLLECTIVE R15, `(.L_x_313) ;  /* 0x000000000f0c7348 */ /* 0x000fea0003c00000 */
[----:B------:R-:W-:Y:S02]  /*bda0*/  ELECT P6, UR62, PT ;  /* 0x00000000003e782f */ /* 0x000fe400038c0000 */
[----:B------:R-:W-:Y:S01]  /*bdb0*/  MOV R14, UR62 ;  /* 0x0000003e000e7c02 */ /* 0x000fe20008000f00 */
[----:B------:R-:W-:Y:S10]  /*bdc0*/  ENDCOLLECTIVE ;  /* 0x000000000000791b */ /* 0x000ff40003800000 */
.L_x_313:
[----:B------:R-:W-:Y:S05]  /*bdd0*/  BSYNC B1 ;  /* 0x0000000000017941 */ /* 0x000fea0003800000 */
.L_x_312:
[----:B------:R-:W-:Y:S05]  /*bde0*/  BRA `(.L_x_314) ;  /* 0xfffffff0004c7947 */ /* 0x000fea000383ffff */
.L_x_298:
[----:B-1----:R1:W2:Y:S02]  /*bdf0*/  SYNCS.PHASECHK.TRANS64.TRYWAIT P0, [R20+URZ+0x10], R7 ;  /* 0x00001007140075a7 */ /* 0x0022a4000800017f */
[----:B--2---:R-:W-:Y:S05]  /*be00*/  @!P0 NANOSLEEP.SYNCS 0x989680 ;  /* 0x009896800000895d */ /* 0x004fea0003900000 */
[----:B------:R-:W2:Y:S02]  /*be10*/  @!P0 SYNCS.PHASECHK.TRANS64 P0, [R20+URZ+0x10], R7 ;  /* 0x00001007140085a7 */ /* 0x000ea4000800007f */
[----:B--2---:R-:W-:Y:S05]  /*be20*/  @!P0 BRA `(.L_x_298) ;  /* 0xfffffffc00f08947 */ /* 0x004fea000383ffff */
[----:B------:R-:W-:Y:S05]  /*be30*/  BRA `(.L_x_315) ;  /* 0xfffffff000887947 */ /* 0x000fea000383ffff */
.L_x_306:
[----:B------:R-:W-:Y:S01]  /*be40*/  BSSY B0, `(.L_x_316) ;  /* 0x0000006000007945 */ /* 0x000fe20003800000 */
[----:B------:R-:W-:-:S07]  /*be50*/  IMAD.MOV.U32 R15, RZ, RZ, -0x1 ;  /* 0xffffffffff0f7424 */ /* 0x000fce00078e00ff */
[----:B------:R-:W-:Y:S05]  /*be60*/  WARPSYNC.COLLECTIVE R15, `(.L_x_317) ;  /* 0x000000000f0c7348 */ /* 0x000fea0003c00000 */
[----:B------:R-:W-:Y:S02]  /*be70*/  ELECT P6, UR62, PT ;  /* 0x00000000003e782f */ /* 0x000fe400038c0000 */
[----:B------:R-:W-:Y:S01]  /*be80*/  MOV R14, UR62 ;  /* 0x0000003e000e7c02 */ /* 0x000fe20008000f00 */
[----:B------:R-:W-:Y:S10]  /*be90*/  ENDCOLLECTIVE ;  /* 0x000000000000791b */ /* 0x000ff40003800000 */
.L_x_317:
[----:B------:R-:W-:Y:S05]  /*bea0*/  BSYNC B0 ;  /* 0x0000000000007941 */ /* 0x000fea0003800000 */
.L_x_316:
[----:B------:R-:W-:Y:S05]  /*beb0*/  BRA `(.L_x_318) ;  /* 0xfffffffc00187947 */ /* 0x000fea000383ffff */
.L_x_310:
[----:B0-----:R0:W1:Y:S02]  /*bec0*/  SYNCS.PHASECHK.TRANS64.TRYWAIT P0, [R5+URZ], R2 ;  /* 0x00000002050075a7 */ /* 0x001064000800017f */
[----:B-1----:R-:W-:Y:S05]  /*bed0*/  @!P0 NANOSLEEP.SYNCS 0x989680 ;  /* 0x009896800000895d */ /* 0x002fea0003900000 */
[----:B------:R-:W1:Y:S02]  /*bee0*/  @!P0 SYNCS.PHASECHK.TRANS64 P0, [R5+URZ], R2 ;  /* 0x00000002050085a7 */ /* 0x000e64000800007f */
[----:B-1----:R-:W-:Y:S05]  /*bef0*/  @!P0 BRA `(.L_x_310) ;  /* 0xfffffffc00f08947 */ /* 0x002fea000383ffff */
[----:B------:R-:W-:Y:S05]  /*bf00*/  BRA `(.L_x_319) ;  /* 0xfffffffc00507947 */ /* 0x000fea000383ffff */
.L_x_320:
[----:B------:R-:W-:-:S00]  /*bf10*/  BRA `(.L_x_320) ;  /* 0xfffffffc00fc7947 */ /* 0x000fc0000383ffff */
[----:B------:R-:W-:-:S00]  /*bf20*/  NOP ;  /* 0x0000000000007918 */ /* 0x000fc00000000000 */
        /* <DEDUP_REMOVED lines=13> */
.L_x_321:


//--------------------- .nv.global.init           --------------------------
	.section	.nv.global.init,"aw",@progbits
.nv.global.init:
	.type		$str$22,@object
	.size		$str$22,($str$23 - $str$22)
$str$22:
        /*0000*/ 	.byte	0x6b, 0x5f, 0x74, 0x69, 0x6c, 0x65, 0x5f, 0x63, 0x6f, 0x75, 0x6e, 0x74, 0x20, 0x3e, 0x3d, 0x20
        /*0010*/ 	.byte	0x31, 0x00
	.type		$str$23,@object
	.size		$str$23,(__unnamed_1 - $str$23)
$str$23:
        /*0012*/ 	.byte	0x2f, 0x74, 0x6d, 0x70, 0x2f, 0x63, 0x75, 0x74, 0x6c, 0x61, 0x73, 0x73, 0x5f, 0x73, 0x77, 0x65
        /*0022*/ 	.byte	0x65, 0x70, 0x5f, 0x73, 0x72, 0x63, 0x2f, 0x69, 0x6e, 0x63, 0x6c, 0x75, 0x64, 0x65, 0x2f, 0x63
        /*0032*/ 	.byte	0x75, 0x74, 0x6c, 0x61, 0x73, 0x73, 0x2f, 0x67, 0x65, 0x6d, 0x6d, 0x2f, 0x63, 0x6f, 0x6c, 0x6c
        /*0042*/ 	.byte	0x65, 0x63, 0x74, 0x69, 0x76, 0x65, 0x2f, 0x73, 0x6d, 0x39, 0x30, 0x5f, 0x6d, 0x6d, 0x61, 0x5f
        /*0052*/ 	.byte	0x74, 0x6d, 0x61, 0x5f, 0x67, 0x6d, 0x6d, 0x61, 0x5f, 0x73, 0x73, 0x5f, 0x77, 0x61, 0x72, 0x70
        /*0062*/ 	.byte	0x73, 0x70, 0x65, 0x63, 0x69, 0x61, 0x6c, 0x69, 0x7a, 0x65, 0x64, 0x2e, 0x68, 0x70, 0x70, 0x00
	.type		__unnamed_1,@object
	.size		__unnamed_1,(.L_0 - __unnamed_1)
__unnamed_1:
        /*0072*/ 	.byte	0x76, 0x6f, 0x69, 0x64, 0x20, 0x63, 0x75, 0x74, 0x6c, 0x61, 0x73, 0x73, 0x3a, 0x3a, 0x67, 0x65
        /* <DEDUP_REMOVED lines=178> */
        /*0ba2*/ 	.byte	0x74, 0x79, 0x5d, 0x00
.L_0:


//--------------------- .nv.shared._ZN7cutlass13device_kernelINS_4gemm6kernel13GemmUniversalIN4cute5tupleIJiiiiEEENS1_10collective13CollectiveMmaINS1_34MainloopSm90TmaGmmaWarpSpecializedILi2ENS5_IJNS4_1CILi2EEENSA_ILi4EEENSA_ILi1EEEEEENS1_35KernelTmaWarpSpecializedCooperativeEEENS5_IJNSA_ILi128EEENSA_ILi256EEENSA_ILi64EEEEEENS_10tfloat32_tENS5_IJlSD_lEEESL_SM_NS4_8TiledMMAINS4_8MMA_AtomIJNS4_4SM904GMMA30MMA_64x256x8_F32TF32TF32_SS_TNILNSQ_7ScaleInE1ELSS_1EEEEEENS4_6LayoutINS5_IJSB_SD_SD_EEENS5_IJSD_NSA_ILi0EEESX_EEEEENS5_IJNS4_10UnderscoreES10_S10_EEEEENS4_23SM90_TMA_LOAD_MULTICASTENS4_14ComposedLayoutINS4_7SwizzleILi3ELi4ELi3EEENS4_18smem_ptr_flag_bitsILi32EEENSV_INS5_IJNSA_ILi8EEENSA_ILi32EEEEEENS5_IJS1A_SD_EEEEEEEvNS4_8identityES13_S1E_vS1F_EENS_8epilogue10collective6detail29Sm90TmaWarpSpecializedAdapterINS1I_15DefaultEpilogueISL_SM_SM_NS1H_6thread17LinearCombinationISL_Li1EffLNS1M_9ScaleType4KindE0ELNS_15FloatRoundStyleE2ESL_EENS1_15EpilogueDefaultEEEEEvvEEEEvNT_6ParamsE --------------------------
	.section	.nv.shared._ZN7cutlass13device_kernelINS_4gemm6kernel13GemmUniversalIN4cute5tupleIJiiiiEEENS1_10collective13CollectiveMmaINS1_34MainloopSm90TmaGmmaWarpSpecializedILi2ENS5_IJNS4_1CILi2EEENSA_ILi4EEENSA_ILi1EEEEEENS1_35KernelTmaWarpSpecializedCooperativeEEENS5_IJNSA_ILi128EEENSA_ILi256EEENSA_ILi64EEEEEENS_10tfloat32_tENS5_IJlSD_lEEESL_SM_NS4_8TiledMMAINS4_8MMA_AtomIJNS4_4SM904GMMA30MMA_64x256x8_F32TF32TF32_SS_TNILNSQ_7ScaleInE1ELSS_1EEEEEENS4_6LayoutINS5_IJSB_SD_SD_EEENS5_IJSD_NSA_ILi0EEESX_EEEEENS5_IJNS4_10UnderscoreES10_S10_EEEEENS4_23SM90_TMA_LOAD_MULTICASTENS4_14ComposedLayoutINS4_7SwizzleILi3ELi4ELi3EEENS4_18smem_ptr_flag_bitsILi32EEENSV_INS5_IJNSA_ILi8EEENSA_ILi32EEEEEENS5_IJS1A_SD_EEEEEEEvNS4_8identityES13_S1E_vS1F_EENS_8epilogue10collective6detail29Sm90TmaWarpSpecializedAdapterINS1I_15DefaultEpilogueISL_SM_SM_NS1H_6thread17LinearCombinationISL_Li1EffLNS1M_9ScaleType4KindE0ELNS_15FloatRoundStyleE2ESL_EENS1_15EpilogueDefaultEEEEEvvEEEEvNT_6ParamsE,"aw",@nobits
	.sectionflags	@""
	.align	16
	.zero		1024


//--------------------- .nv.shared.reserved.0     --------------------------
	.section	.nv.shared.reserved.0,"aw",@nobits
	.weak		__nv_reservedSMEM_offset_0_alias
	.size		__nv_reservedSMEM_offset_0_alias, 0, 0
	.other		__nv_reservedSMEM_offset_0_alias,@"STO_CUDA_RESERVED_SHARED STV_DEFAULT"
__nv_reservedSMEM_offset_0_alias:
	.zero		0


//--------------------- .nv.global                --------------------------
	.section	.nv.global,"aw",@nobits
.nv.global:
	.type		_ZN40_INTERNAL_c6a40e93_4_k_cu_18f458d2_216774cute1_E,@object
	.size		_ZN40_INTERNAL_c6a40e93_4_k_cu_18f458d2_216774cute1_E,(_ZN40_INTERNAL_c6a40e93_4_k_cu_18f458d2_216774cuda3std3__45__cpo6cbeginE - _ZN40_INTERNAL_c6a40e93_4_k_cu_18f458d2_216774cute1_E)
_ZN40_INTERNAL_c6a40e93_4_k_cu_18f458d2_216774cute1_E:
	.zero		1
	.type		_ZN40_INTERNAL_c6a40e93_4_k_cu_18f458d2_216774cuda3std3__45__cpo6cbeginE,@object
	.size		_ZN40_INTERNAL_c6a40e93_4_k_cu_18f458d2_216774cuda3std3__45__cpo6cbeginE,(_ZN40_INTERNAL_c6a40e93_4_k_cu_18f458d2_216774cuda3std3__48in_placeE - _ZN40_INTERNAL_c6a40e93_4_k_cu_18f458d2_216774cuda3std3__45__cpo6cbeginE)
_ZN40_INTERNAL_c6a40e93_4_k_cu_18f458d2_216774cuda3std3__45__cpo6cbeginE:
	.zero		1
	.type		_ZN40_INTERNAL_c6a40e93_4_k_cu_18f458d2_216774cuda3std3__48in_placeE,@object
	.size		_ZN40_INTERNAL_c6a40e93_4_k_cu_18f458d2_216774cuda3std3__48in_placeE,(_ZN40_INTERNAL_c6a40e93_4_k_cu_18f458d2_216774cuda3std6ranges3__45__cpo9iter_moveE - _ZN40_INTERNAL_c6a40e93_4_k_cu_18f458d2_216774cuda3std3__48in_placeE)
_ZN40_INTERNAL_c6a40e93_4_k_cu_18f458d2_216774cuda3std3__48in_placeE:
	.zero		1
	.type		_ZN40_INTERNAL_c6a40e93_4_k_cu_18f458d2_216774cuda3std6ranges3__45__cpo9iter_moveE,@object
	.size		_ZN40_INTERNAL_c6a40e93_4_k_cu_18f458d2_216774cuda3std6ranges3__45__cpo9iter_moveE,(_ZN40_INTERNAL_c6a40e93_4_k_cu_18f458d2_216774cuda3std3__45__cpo5beginE - _ZN40_INTERNAL_c6a40e93_4_k_cu_18f458d2_216774cuda3std6ranges3__45__cpo9iter_moveE)
_ZN40_INTERNAL_c6a40e93_4_k_cu_18f458d2_216774cuda3std6ranges3__45__cpo9iter_moveE:
	.zero		1
	.type		_ZN40_INTERNAL_c6a40e93_4_k_cu_18f458d2_216774cuda3std3__45__cpo5beginE,@object
	.size		_ZN40_INTERNAL_c6a40e93_4_k_cu_18f458d2_216774cuda3std3__45__cpo5beginE,(_ZN40_INTERNAL_c6a40e93_4_k_cu_18f458d2_216774cuda3std3__442_GLOBAL__N__c6a40e93_4_k_cu_18f458d2_216776ignoreE - _ZN40_INTERNAL_c6a40e93_4_k_cu_18f458d2_216774cuda3std3__45__cpo5beginE)
_ZN40_INTERNAL_c6a40e93_4_k_cu_18f458d2_216774cuda3std3__45__cpo5beginE:
	.zero		1
	.type		_ZN40_INTERNAL_c6a40e93_4_k_cu_18f458d2_216774cuda3std3__442_GLOBAL__N__c6a40e93_4_k_cu_18f458d2_216776ignoreE,@object
	.size		_ZN40_INTERNAL_c6a40e93_4_k_cu_18f458d2_216774cuda3std3__442_GLOBAL__N__c6a40e93_4_k_cu_18f458d2_216776ignoreE,(_ZN40_INTERNAL_c6a40e93_4_k_cu_18f458d2_216774cute7productE - _ZN40_INTERNAL_c6a40e93_4_k_cu_18f458d2_216774cuda3std3__442_GLOBAL__N__c6a40e93_4_k_cu_18f458d2_216776ignoreE)
_ZN40_INTERNAL_c6a40e93_4_k_cu_18f458d2_216774cuda3std3__442_GLOBAL__N__c6a40e93_4_k_cu_18f458d2_216776ignoreE:
	.zero		1
	.type		_ZN40_INTERNAL_c6a40e93_4_k_cu_18f458d2_216774cute7productE,@object
	.size		_ZN40_INTERNAL_c6a40e93_4_k_cu_18f458d2_216774cute7productE,(_ZN40_INTERNAL_c6a40e93_4_k_cu_18f458d2_216774cuda3std3__45__cpo3endE - _ZN40_INTERNAL_c6a40e93_4_k_cu_18f458d2_216774cute7productE)
_ZN40_INTERNAL_c6a40e93_4_k_cu_18f458d2_216774cute7productE:
	.zero		1
	.type		_ZN40_INTERNAL_c6a40e93_4_k_cu_18f458d2_216774cuda3std3__45__cpo3endE,@object
	.size		_ZN40_INTERNAL_c6a40e93_4_k_cu_18f458d2_216774cuda3std3__45__cpo3endE,(_ZN40_INTERNAL_c6a40e93_4_k_cu_18f458d2_216774cuda3std3__419piecewise_constructE - _ZN40_INTERNAL_c6a40e93_4_k_cu_18f458d2_216774cuda3std3__45__cpo3endE)
_ZN40_INTERNAL_c6a40e93_4_k_cu_18f458d2_216774cuda3std3__45__cpo3endE:
	.zero		1
	.type		_ZN40_INTERNAL_c6a40e93_4_k_cu_18f458d2_216774cuda3std3__419piecewise_constructE,@object
	.size		_ZN40_INTERNAL_c6a40e93_4_k_cu_18f458d2_216774cuda3std3__419piecewise_constructE,(_ZN40_INTERNAL_c6a40e93_4_k_cu_18f458d2_216774cuda3std3__45__cpo4cendE - _ZN40_INTERNAL_c6a40e93_4_k_cu_18f458d2_216774cuda3std3__419piecewise_constructE)
_ZN40_INTERNAL_c6a40e93_4_k_cu_18f458d2_216774cuda3std3__419piecewise_constructE:
	.zero		1
	.type		_ZN40_INTERNAL_c6a40e93_4_k_cu_18f458d2_216774cuda3std3__45__cpo4cendE,@object
	.size		_ZN40_INTERNAL_c6a40e93_4_k_cu_18f458d2_216774cuda3std3__45__cpo4cendE,(_ZN40_INTERNAL_c6a40e93_4_k_cu_18f458d2_216774cuda3std6ranges3__45__cpo4swapE - _ZN40_INTERNAL_c6a40e93_4_k_cu_18f458d2_216774cuda3std3__45__cpo4cendE)
_ZN40_INTERNAL_c6a40e93_4_k_cu_18f458d2_216774cuda3std3__45__cpo4cendE:
	.zero		1
	.type		_ZN40_INTERNAL_c6a40e93_4_k_cu_18f458d2_216774cuda3std6ranges3__45__cpo4swapE,@object
	.size		_ZN40_INTERNAL_c6a40e93_4_k_cu_18f458d2_216774cuda3std6ranges3__45__cpo4swapE,(.L_8 - _ZN40_INTERNAL_c6a40e93_4_k_cu_18f458d2_216774cuda3std6ranges3__45__cpo4swapE)
_ZN40_INTERNAL_c6a40e93_4_k_cu_18f458d2_216774cuda3std6ranges3__45__cpo4swapE:
	.zero		1
.L_8:


//--------------------- .nv.constant0._ZN7cutlass13device_kernelINS_4gemm6kernel13GemmUniversalIN4cute5tupleIJiiiiEEENS1_10collective13CollectiveMmaINS1_34MainloopSm90TmaGmmaWarpSpecializedILi2ENS5_IJNS4_1CILi2EEENSA_ILi4EEENSA_ILi1EEEEEENS1_35KernelTmaWarpSpecializedCooperativeEEENS5_IJNSA_ILi128EEENSA_ILi256EEENSA_ILi64EEEEEENS_10tfloat32_tENS5_IJlSD_lEEESL_SM_NS4_8TiledMMAINS4_8MMA_AtomIJNS4_4SM904GMMA30MMA_64x256x8_F32TF32TF32_SS_TNILNSQ_7ScaleInE1ELSS_1EEEEEENS4_6LayoutINS5_IJSB_SD_SD_EEENS5_IJSD_NSA_ILi0EEESX_EEEEENS5_IJNS4_10UnderscoreES10_S10_EEEEENS4_23SM90_TMA_LOAD_MULTICASTENS4_14ComposedLayoutINS4_7SwizzleILi3ELi4ELi3EEENS4_18smem_ptr_flag_bitsILi32EEENSV_INS5_IJNSA_ILi8EEENSA_ILi32EEEEEENS5_IJS1A_SD_EEEEEEEvNS4_8identityES13_S1E_vS1F_EENS_8epilogue10collective6detail29Sm90TmaWarpSpecializedAdapterINS1I_15DefaultEpilogueISL_SM_SM_NS1H_6thread17LinearCombinationISL_Li1EffLNS1M_9ScaleType4KindE0ELNS_15FloatRoundStyleE2ESL_EENS1_15EpilogueDefaultEEEEEvvEEEEvNT_6ParamsE --------------------------
	.section	.nv.constant0._ZN7cutlass13device_kernelINS_4gemm6kernel13GemmUniversalIN4cute5tupleIJiiiiEEENS1_10collective13CollectiveMmaINS1_34MainloopSm90TmaGmmaWarpSpecializedILi2ENS5_IJNS4_1CILi2EEENSA_ILi4EEENSA_ILi1EEEEEENS1_35KernelTmaWarpSpecializedCooperativeEEENS5_IJNSA_ILi128EEENSA_ILi256EEENSA_ILi64EEEEEENS_10tfloat32_tENS5_IJlSD_lEEESL_SM_NS4_8TiledMMAINS4_8MMA_AtomIJNS4_4SM904GMMA30MMA_64x256x8_F32TF32TF32_SS_TNILNSQ_7ScaleInE1ELSS_1EEEEEENS4_6LayoutINS5_IJSB_SD_SD_EEENS5_IJSD_NSA_ILi0EEESX_EEEEENS5_IJNS4_10UnderscoreES10_S10_EEEEENS4_23SM90_TMA_LOAD_MULTICASTENS4_14ComposedLayoutINS4_7SwizzleILi3ELi4ELi3EEENS4_18smem_ptr_flag_bitsILi32EEENSV_INS5_IJNSA_ILi8EEENSA_ILi32EEEEEENS5_IJS1A_SD_EEEEEEEvNS4_8identityES13_S1E_vS1F_EENS_8epilogue10collective6detail29Sm90TmaWarpSpecializedAdapterINS1I_15DefaultEpilogueISL_SM_SM_NS1H_6thread17LinearCombinationISL_Li1EffLNS1M_9ScaleType4KindE0ELNS_15FloatRoundStyleE2ESL_EENS1_15EpilogueDefaultEEEEEvvEEEEvNT_6ParamsE,"a",@progbits
	.sectionflags	@""
	.align	4
.nv.constant0._ZN7cutlass13device_kernelINS_4gemm6kernel13GemmUniversalIN4cute5tupleIJiiiiEEENS1_10collective13CollectiveMmaINS1_34MainloopSm90TmaGmmaWarpSpecializedILi2ENS5_IJNS4_1CILi2EEENSA_ILi4EEENSA_ILi1EEEEEENS1_35KernelTmaWarpSpecializedCooperativeEEENS5_IJNSA_ILi128EEENSA_ILi256EEENSA_ILi64EEEEEENS_10tfloat32_tENS5_IJlSD_lEEESL_SM_NS4_8TiledMMAINS4_8MMA_AtomIJNS4_4SM904GMMA30MMA_64x256x8_F32TF32TF32_SS_TNILNSQ_7ScaleInE1ELSS_1EEEEEENS4_6LayoutINS5_IJSB_SD_SD_EEENS5_IJSD_NSA_ILi0EEESX_EEEEENS5_IJNS4_10UnderscoreES10_S10_EEEEENS4_23SM90_TMA_LOAD_MULTICASTENS4_14ComposedLayoutINS4_7SwizzleILi3ELi4ELi3EEENS4_18smem_ptr_flag_bitsILi32EEENSV_INS5_IJNSA_ILi8EEENSA_ILi32EEEEEENS5_IJS1A_SD_EEEEEEEvNS4_8identityES13_S1E_vS1F_EENS_8epilogue10collective6detail29Sm90TmaWarpSpecializedAdapterINS1I_15DefaultEpilogueISL_SM_SM_NS1H_6thread17LinearCombinationISL_Li1EffLNS1M_9ScaleType4KindE0ELNS_15FloatRoundStyleE2ESL_EENS1_15EpilogueDefaultEEEEEvvEEEEvNT_6ParamsE:
	.zero		1664


//--------------------- SYMBOLS --------------------------

	.type		.nv.reservedSmem.offset0,@object
	.size		.nv.reservedSmem.offset0,0x4
	.type		__assertfail,@function
